// auto-generated by cutlass_sweep.gemm — config: {"arch": "sm_90", "cluster_m": 1, "cluster_n": 2, "dtype": "int8", "stages": 3, "tile_k": 128, "tile_m": 128, "tile_n": 128}
#include "cutlass/cutlass.h"
#include "cutlass/gemm/collective/collective_builder.hpp"
#include "cutlass/gemm/device/gemm_universal_adapter.h"
#include "cutlass/gemm/kernel/gemm_universal.hpp"
#include "cutlass/epilogue/collective/collective_builder.hpp"

using ElemA = int8_t;
using ElemB = int8_t;
using ElemCD = int8_t;
using Acc  = int32_t;
using TileShape    = cute::Shape<cute::_128, cute::_128, cute::_128>;
using ClusterShape = cute::Shape<cute::_1, cute::_2, cute::_1>;

using CollectiveEpilogue = typename cutlass::epilogue::collective::CollectiveBuilder<
    cutlass::arch::Sm90, cutlass::arch::OpClassTensorOp,
    TileShape, ClusterShape,
    cutlass::epilogue::collective::EpilogueTileAuto,
    Acc, Acc,
    ElemCD, cutlass::layout::RowMajor, 128 / cutlass::sizeof_bits<ElemCD>::value,
    ElemCD, cutlass::layout::RowMajor, 128 / cutlass::sizeof_bits<ElemCD>::value,
    cutlass::epilogue::collective::EpilogueScheduleAuto
  >::CollectiveOp;

using CollectiveMainloop = typename cutlass::gemm::collective::CollectiveBuilder<
    cutlass::arch::Sm90, cutlass::arch::OpClassTensorOp,
    ElemA, cutlass::layout::RowMajor, 128 / cutlass::sizeof_bits<ElemA>::value,
    ElemB, cutlass::layout::ColumnMajor, 128 / cutlass::sizeof_bits<ElemB>::value,
    Acc,
    TileShape, ClusterShape,
    cutlass::gemm::collective::StageCount<3>,
    cutlass::gemm::collective::KernelScheduleAuto
  >::CollectiveOp;

using GemmKernel = cutlass::gemm::kernel::GemmUniversal<
    cute::Shape<int,int,int,int>,
    CollectiveMainloop,
    CollectiveEpilogue
>;
using Gemm = cutlass::gemm::device::GemmUniversalAdapter<GemmKernel>;

// Force the device kernel symbol into the cubin without needing a host main.
auto* _anchor = &cutlass::device_kernel<GemmKernel>;


// ===== COMPILED SASS (sm_90a) =====

	.target	sm_90a

	.elftype	@"ET_EXEC"


//--------------------- .note.nv.tkinfo           --------------------------
	.section	.note.nv.tkinfo,"",@"SHT_NOTE"
	.sectionflags	@"SHF_NOTE_NV_TKINFO"
	.tkinfo
        /*0018*/ 	.word	0x00000002
        /*0030*/ 	.string	""
        /*0030*/ 	.string	"ptxas"
        /*0030*/ 	.string	"Cuda compilation tools, release 13.0, V13.0.88"
        /*0030*/ 	.string	"Build cuda_13.0.r13.0/compiler.36424714_0"
        /*0030*/ 	.string	"-arch sm_90a -m 64 "



//--------------------- .note.nv.cuinfo           --------------------------
	.section	.note.nv.cuinfo,"",@"SHT_NOTE"
	.sectionflags	@"SHF_NOTE_NV_CUINFO"
        /*0018*/ 	.short	0x0002
        /*001a*/ 	.short	0x005a
        /*001c*/ 	.short	0x0082
	.zero		2


//--------------------- .nv.info                  --------------------------
	.section	.nv.info,"",@"SHT_CUDA_INFO"
	.align	4


	//----- nvinfo : EIATTR_REGCOUNT
	.align		4
        /*0000*/ 	.byte	0x04, 0x2f
        /*0002*/ 	.short	(.L_15 - .L_14)
	.align		4
.L_14:
        /*0004*/ 	.word	index@(_ZN7cutlass13device_kernelINS_4gemm6kernel13GemmUniversalIN4cute5tupleIJiiiiEEENS1_10collective13CollectiveMmaINS1_34MainloopSm90TmaGmmaWarpSpecializedILi3ENS5_IJNS4_1CILi1EEENSA_ILi2EEESB_EEENS1_35KernelTmaWarpSpecializedCooperativeEEENS5_IJNSA_ILi128EEESG_SG_EEEaNS5_IJlSB_lEEEaSI_NS4_8TiledMMAINS4_8MMA_AtomIJNS4_4SM904GMMA27MMA_64x128x32_S32S8S8_SS_TNEEEENS4_6LayoutINS5_IJSC_SB_SB_EEENS5_IJSB_NSA_ILi0EEESR_EEEEENS5_IJNS4_10UnderscoreESU_SU_EEEEENS4_23SM90_TMA_LOAD_MULTICASTENS4_14ComposedLayoutINS4_7SwizzleILi3ELi4ELi3EEENS4_18smem_ptr_flag_bitsILi8EEENSP_INS5_IJNSA_ILi8EEESG_EEENS5_IJSG_SB_EEEEEEEvNS4_8identityENS4_13SM90_TMA_LOADES17_vS18_EENS_8epilogue10collective6detail29Sm90TmaWarpSpecializedAdapterINS1C_15DefaultEpilogueIaSI_SI_NS1B_6thread17LinearCombinationIaLi1EiiLNS1G_9ScaleType4KindE0ELNS_15FloatRoundStyleE2EaEENS1_15EpilogueDefaultEEEEEvvEEEEvNT_6ParamsE)
        /*0008*/ 	.word	0x000000a8


	//----- nvinfo : EIATTR_FRAME_SIZE
	.align		4
.L_15:
        /*000c*/ 	.byte	0x04, 0x11
        /*000e*/ 	.short	(.L_17 - .L_16)
	.align		4
.L_16:
        /*0010*/ 	.word	index@(_ZN7cutlass13device_kernelINS_4gemm6kernel13GemmUniversalIN4cute5tupleIJiiiiEEENS1_10collective13CollectiveMmaINS1_34MainloopSm90TmaGmmaWarpSpecializedILi3ENS5_IJNS4_1CILi1EEENSA_ILi2EEESB_EEENS1_35KernelTmaWarpSpecializedCooperativeEEENS5_IJNSA_ILi128EEESG_SG_EEEaNS5_IJlSB_lEEEaSI_NS4_8TiledMMAINS4_8MMA_AtomIJNS4_4SM904GMMA27MMA_64x128x32_S32S8S8_SS_TNEEEENS4_6LayoutINS5_IJSC_SB_SB_EEENS5_IJSB_NSA_ILi0EEESR_EEEEENS5_IJNS4_10UnderscoreESU_SU_EEEEENS4_23SM90_TMA_LOAD_MULTICASTENS4_14ComposedLayoutINS4_7SwizzleILi3ELi4ELi3EEENS4_18smem_ptr_flag_bitsILi8EEENSP_INS5_IJNSA_ILi8EEESG_EEENS5_IJSG_SB_EEEEEEEvNS4_8identityENS4_13SM90_TMA_LOADES17_vS18_EENS_8epilogue10collective6detail29Sm90TmaWarpSpecializedAdapterINS1C_15DefaultEpilogueIaSI_SI_NS1B_6thread17LinearCombinationIaLi1EiiLNS1G_9ScaleType4KindE0ELNS_15FloatRoundStyleE2EaEENS1_15EpilogueDefaultEEEEEvvEEEEvNT_6ParamsE)
        /*0014*/ 	.word	0x00000000


	//----- nvinfo : EIATTR_MIN_STACK_SIZE
	.align		4
.L_17:
        /*0018*/ 	.byte	0x04, 0x12
        /*001a*/ 	.short	(.L_19 - .L_18)
	.align		4
.L_18:
        /*001c*/ 	.word	index@(_ZN7cutlass13device_kernelINS_4gemm6kernel13GemmUniversalIN4cute5tupleIJiiiiEEENS1_10collective13CollectiveMmaINS1_34MainloopSm90TmaGmmaWarpSpecializedILi3ENS5_IJNS4_1CILi1EEENSA_ILi2EEESB_EEENS1_35KernelTmaWarpSpecializedCooperativeEEENS5_IJNSA_ILi128EEESG_SG_EEEaNS5_IJlSB_lEEEaSI_NS4_8TiledMMAINS4_8MMA_AtomIJNS4_4SM904GMMA27MMA_64x128x32_S32S8S8_SS_TNEEEENS4_6LayoutINS5_IJSC_SB_SB_EEENS5_IJSB_NSA_ILi0EEESR_EEEEENS5_IJNS4_10UnderscoreESU_SU_EEEEENS4_23SM90_TMA_LOAD_MULTICASTENS4_14ComposedLayoutINS4_7SwizzleILi3ELi4ELi3EEENS4_18smem_ptr_flag_bitsILi8EEENSP_INS5_IJNSA_ILi8EEESG_EEENS5_IJSG_SB_EEEEEEEvNS4_8identityENS4_13SM90_TMA_LOADES17_vS18_EENS_8epilogue10collective6detail29Sm90TmaWarpSpecializedAdapterINS1C_15DefaultEpilogueIaSI_SI_NS1B_6thread17LinearCombinationIaLi1EiiLNS1G_9ScaleType4KindE0ELNS_15FloatRoundStyleE2EaEENS1_15EpilogueDefaultEEEEEvvEEEEvNT_6ParamsE)
        /*0020*/ 	.word	0x00000000
.L_19:


//--------------------- .nv.compat                --------------------------
	.section	.nv.compat,"",@"SHT_CUDA_COMPAT_INFO"
	.align	4
        /*0000*/ 	.byte	0x02, 0x09, 0x01, 0x00, 0x02, 0x02, 0x04, 0x00, 0x02, 0x05, 0x05, 0x00, 0x03, 0x07, 0x01, 0x01
        /*0010*/ 	.byte	0x02, 0x03, 0x01, 0x00, 0x02, 0x06, 0x01, 0x00, 0x04, 0x0b, 0x08, 0x00, 0x00, 0x00, 0x00, 0x00
        /*0020*/ 	.byte	0x00, 0x00, 0x00, 0x00


//--------------------- .nv.info._ZN7cutlass13device_kernelINS_4gemm6kernel13GemmUniversalIN4cute5tupleIJiiiiEEENS1_10collective13CollectiveMmaINS1_34MainloopSm90TmaGmmaWarpSpecializedILi3ENS5_IJNS4_1CILi1EEENSA_ILi2EEESB_EEENS1_35KernelTmaWarpSpecializedCooperativeEEENS5_IJNSA_ILi128EEESG_SG_EEEaNS5_IJlSB_lEEEaSI_NS4_8TiledMMAINS4_8MMA_AtomIJNS4_4SM904GMMA27MMA_64x128x32_S32S8S8_SS_TNEEEENS4_6LayoutINS5_IJSC_SB_SB_EEENS5_IJSB_NSA_ILi0EEESR_EEEEENS5_IJNS4_10UnderscoreESU_SU_EEEEENS4_23SM90_TMA_LOAD_MULTICASTENS4_14ComposedLayoutINS4_7SwizzleILi3ELi4ELi3EEENS4_18smem_ptr_flag_bitsILi8EEENSP_INS5_IJNSA_ILi8EEESG_EEENS5_IJSG_SB_EEEEEEEvNS4_8identityENS4_13SM90_TMA_LOADES17_vS18_EENS_8epilogue10collective6detail29Sm90TmaWarpSpecializedAdapterINS1C_15DefaultEpilogueIaSI_SI_NS1B_6thread17LinearCombinationIaLi1EiiLNS1G_9ScaleType4KindE0ELNS_15FloatRoundStyleE2EaEENS1_15EpilogueDefaultEEEEEvvEEEEvNT_6ParamsE --------------------------
	.section	.nv.info._ZN7cutlass13device_kernelINS_4gemm6kernel13GemmUniversalIN4cute5tupleIJiiiiEEENS1_10collective13CollectiveMmaINS1_34MainloopSm90TmaGmmaWarpSpecializedILi3ENS5_IJNS4_1CILi1EEENSA_ILi2EEESB_EEENS1_35KernelTmaWarpSpecializedCooperativeEEENS5_IJNSA_ILi128EEESG_SG_EEEaNS5_IJlSB_lEEEaSI_NS4_8TiledMMAINS4_8MMA_AtomIJNS4_4SM904GMMA27MMA_64x128x32_S32S8S8_SS_TNEEEENS4_6LayoutINS5_IJSC_SB_SB_EEENS5_IJSB_NSA_ILi0EEESR_EEEEENS5_IJNS4_10UnderscoreESU_SU_EEEEENS4_23SM90_TMA_LOAD_MULTICASTENS4_14ComposedLayoutINS4_7SwizzleILi3ELi4ELi3EEENS4_18smem_ptr_flag_bitsILi8EEENSP_INS5_IJNSA_ILi8EEESG_EEENS5_IJSG_SB_EEEEEEEvNS4_8identityENS4_13SM90_TMA_LOADES17_vS18_EENS_8epilogue10collective6detail29Sm90TmaWarpSpecializedAdapterINS1C_15DefaultEpilogueIaSI_SI_NS1B_6thread17LinearCombinationIaLi1EiiLNS1G_9ScaleType4KindE0ELNS_15FloatRoundStyleE2EaEENS1_15EpilogueDefaultEEEEEvvEEEEvNT_6ParamsE,"",@"SHT_CUDA_INFO"
	.sectionflags	@""
	.align	4


	//----- nvinfo : EIATTR_CUDA_API_VERSION
	.align		4
        /*0000*/ 	.byte	0x04, 0x37
        /*0002*/ 	.short	(.L_21 - .L_20)
.L_20:
        /*0004*/ 	.word	0x00000082


	//----- nvinfo : EIATTR_KPARAM_INFO
	.align		4
.L_21:
        /*0008*/ 	.byte	0x04, 0x17
        /*000a*/ 	.short	(.L_23 - .L_22)
.L_22:
        /*000c*/ 	.word	0x00000000
        /*0010*/ 	.short	0x0000
        /*0012*/ 	.short	0x0070
        /*0014*/ 	.byte	0x00, 0xf0, 0x01, 0x10


	//----- nvinfo : EIATTR_SPARSE_MMA_MASK
	.align		4
.L_23:
        /*0018*/ 	.byte	0x03, 0x50
        /*001a*/ 	.short	0x0000


	//----- nvinfo : EIATTR_MAXREG_COUNT
	.align		4
        /*001c*/ 	.byte	0x03, 0x1b
        /*001e*/ 	.short	0x00a8


	//----- nvinfo : EIATTR_NUM_BARRIERS
	.align		4
        /*0020*/ 	.byte	0x02, 0x4c
        /*0022*/ 	.byte	0x01
	.zero		1


	//----- nvinfo : EIATTR_EXTERNS
	.align		4
        /*0024*/ 	.byte	0x04, 0x0f
        /*0026*/ 	.short	(.L_25 - .L_24)


	//   ....[0]....
	.align		4
.L_24:
        /*0028*/ 	.word	index@(__assertfail)


	//----- nvinfo : EIATTR_MERCURY_ISA_VERSION
	.align		4
.L_25:
        /*002c*/ 	.byte	0x03, 0x5f
        /*002e*/ 	.short	0x0101


	//----- nvinfo : EIATTR_INT_WARP_WIDE_INSTR_OFFSETS
	.align		4
        /*0030*/ 	.byte	0x04, 0x31
        /*0032*/ 	.short	(.L_27 - .L_26)


	//   ....[0]....
.L_26:
        /*0034*/ 	.word	0x00000460


	//   ....[1]....
        /*0038*/ 	.word	0x00000480


	//   ....[2]....
        /*003c*/ 	.word	0x00000610


	//   ....[3]....
        /*0040*/ 	.word	0x00001e50


	//----- nvinfo : EIATTR_COOP_GROUP_MASK_REGIDS
	.align		4
.L_27:
        /*0044*/ 	.byte	0x04, 0x29
        /*0046*/ 	.short	(.L_29 - .L_28)


	//   ....[0]....
.L_28:
        /*0048*/ 	.word	0xffffffff


	//   ....[1]....
        /*004c*/ 	.word	0xffffffff


	//   ....[2]....
        /*0050*/ 	.word	0xffffffff


	//   ....[3]....
        /*0054*/ 	.word	0xffffffff


	//   ....[4]....
        /*0058*/ 	.word	0xffffffff


	//   ....[5]....
        /*005c*/ 	.word	0xffffffff


	//----- nvinfo : EIATTR_COOP_GROUP_INSTR_OFFSETS
	.align		4
.L_29:
        /*0060*/ 	.byte	0x04, 0x28
        /*0062*/ 	.short	(.L_31 - .L_30)


	//   ....[0]....
.L_30:
        /*0064*/ 	.word	0x00000060


	//   ....[1]....
        /*0068*/ 	.word	0x00000070


	//   ....[2]....
        /*006c*/ 	.word	0x00000130


	//   ....[3]....
        /*0070*/ 	.word	0x000002a0


	//   ....[4]....
        /*0074*/ 	.word	0x00000770


	//   ....[5]....
        /*0078*/ 	.word	0x000013c0


	//----- nvinfo : EIATTR_REG_RECONFIG
	.align		4
.L_31:
        /*007c*/ 	.byte	0x01, 0x54
	.zero		2


	//----- nvinfo : EIATTR_SYSCALL_OFFSETS
	.align		4
        /*0080*/ 	.byte	0x04, 0x46
        /*0082*/ 	.short	(.L_33 - .L_32)


	//   ....[0]....
.L_32:
        /*0084*/ 	.word	0x000015b0


	//----- nvinfo : EIATTR_MBARRIER_INSTR_OFFSETS
	.align		4
.L_33:
        /*0088*/ 	.byte	0x04, 0x39
        /*008a*/ 	.short	(.L_35 - .L_34)


	//   ....[0]....
.L_34:
        /*008c*/ 	.word	0x00000230
        /*0090*/ 	.word	0x000000ff
        /*0094*/ 	.word	0x00000000
        /*0098*/ 	.short	0x0100
        /*009a*/ 	.byte	0x08
	.zero		1


	//   ....[1]....
        /*009c*/ 	.word	0x00000240
        /*00a0*/ 	.word	0x000000ff
        /*00a4*/ 	.word	0x00000018
        /*00a8*/ 	.short	0x0100
        /*00aa*/ 	.byte	0x08
	.zero		1


	//   ....[2]....
        /*00ac*/ 	.word	0x00000250
        /*00b0*/ 	.word	0x000000ff
        /*00b4*/ 	.word	0x00000008
        /*00b8*/ 	.short	0x0100
        /*00ba*/ 	.byte	0x08
	.zero		1


	//   ....[3]....
        /*00bc*/ 	.word	0x00000260
        /*00c0*/ 	.word	0x000000ff
        /*00c4*/ 	.word	0x00000020
        /*00c8*/ 	.short	0x0100
        /*00ca*/ 	.byte	0x08
	.zero		1


	//   ....[4]....
        /*00cc*/ 	.word	0x00000270
        /*00d0*/ 	.word	0x000000ff
        /*00d4*/ 	.word	0x00000010
        /*00d8*/ 	.short	0x0100
        /*00da*/ 	.byte	0x08
	.zero		1


	//   ....[5]....
        /*00dc*/ 	.word	0x00000280
        /*00e0*/ 	.word	0x000000ff
        /*00e4*/ 	.word	0x00000028
        /*00e8*/ 	.short	0x0100
        /*00ea*/ 	.byte	0x08
	.zero		1


	//   ....[6]....
        /*00ec*/ 	.word	0x000006a0
        /*00f0*/ 	.word	0x000000ff
        /*00f4*/ 	.word	0x00000040
        /*00f8*/ 	.short	0x0100
        /*00fa*/ 	.byte	0x06
	.zero		1


	//   ....[7]....
        /*00fc*/ 	.word	0x00000720
        /*0100*/ 	.word	0x000000ff
        /*0104*/ 	.word	0x00000048
        /*0108*/ 	.short	0x0100
        /*010a*/ 	.byte	0x06
	.zero		1


	//   ....[8]....
        /*010c*/ 	.word	0x00001680
        /*0110*/ 	.word	0x00000003
        /*0114*/ 	.word	0x00000000
        /*0118*/ 	.short	0x010a
        /*011a*/ 	.byte	0x3f
	.zero		1


	//   ....[9]....
        /*011c*/ 	.word	0x000016e0
        /*0120*/ 	.word	0x00000003
        /*0124*/ 	.word	0x00000000
        /*0128*/ 	.short	0x010a
        /*012a*/ 	.byte	0x3f
	.zero		1


	//   ....[10]....
        /*012c*/ 	.word	0x00001a60
        /*0130*/ 	.word	0x00000005
        /*0134*/ 	.word	0x00000000
        /*0138*/ 	.short	0x010a
        /*013a*/ 	.byte	0x3f
	.zero		1


	//   ....[11]....
        /*013c*/ 	.word	0x00001aa0
        /*0140*/ 	.word	0x00000005
        /*0144*/ 	.word	0x00000000
        /*0148*/ 	.short	0x010a
        /*014a*/ 	.byte	0x3f
	.zero		1


	//   ....[12]....
        /*014c*/ 	.word	0x00001d00
        /*0150*/ 	.word	0x00000004
        /*0154*/ 	.word	0x00000000
        /*0158*/ 	.short	0x0101
        /*015a*/ 	.byte	0x3f
	.zero		1


	//   ....[13]....
        /*015c*/ 	.word	0x00001ef0
        /*0160*/ 	.word	0x00000000
        /*0164*/ 	.word	0x00000000
        /*0168*/ 	.short	0x0101
        /*016a*/ 	.byte	0x3f
	.zero		1


	//   ....[14]....
        /*016c*/ 	.word	0x00006200
        /*0170*/ 	.word	0x00000014
        /*0174*/ 	.word	0x00000018
        /*0178*/ 	.short	0x010a
        /*017a*/ 	.byte	0x3f
	.zero		1


	//   ....[15]....
        /*017c*/ 	.word	0x00006580
        /*0180*/ 	.word	0x00000006
        /*0184*/ 	.word	0x00000048
        /*0188*/ 	.short	0x0101
        /*018a*/ 	.byte	0x3f
	.zero		1


	//   ....[16]....
        /*018c*/ 	.word	0x00006cd0
        /*0190*/ 	.word	0x00000007
        /*0194*/ 	.word	0x00000000
        /*0198*/ 	.short	0x010a
        /*019a*/ 	.byte	0x3f
	.zero		1


	//   ....[17]....
        /*019c*/ 	.word	0x00006d50
        /*01a0*/ 	.word	0x00000004
        /*01a4*/ 	.word	0x00000000
        /*01a8*/ 	.short	0x010a
        /*01aa*/ 	.byte	0x3f
	.zero		1


	//   ....[18]....
        /*01ac*/ 	.word	0x00006de0
        /*01b0*/ 	.word	0x00000005
        /*01b4*/ 	.word	0x00000000
        /*01b8*/ 	.short	0x010a
        /*01ba*/ 	.byte	0x3f
	.zero		1


	//   ....[19]....
        /*01bc*/ 	.word	0x00006e40
        /*01c0*/ 	.word	0x00000003
        /*01c4*/ 	.word	0x00000000
        /*01c8*/ 	.short	0x010a
        /*01ca*/ 	.byte	0x3f
	.zero		1


	//   ....[20]....
        /*01cc*/ 	.word	0x00006e90
        /*01d0*/ 	.word	0x00000005
        /*01d4*/ 	.word	0x00000000
        /*01d8*/ 	.short	0x010a
        /*01da*/ 	.byte	0x3f
	.zero		1


	//   ....[21]....
        /*01dc*/ 	.word	0x00006f60
        /*01e0*/ 	.word	0x00000014
        /*01e4*/ 	.word	0x00000018
        /*01e8*/ 	.short	0x010a
        /*01ea*/ 	.byte	0x3f
	.zero		1


	//   ....[22]....
        /*01ec*/ 	.word	0x00007030
        /*01f0*/ 	.word	0x00000007
        /*01f4*/ 	.word	0x00000000
        /*01f8*/ 	.short	0x010a
        /*01fa*/ 	.byte	0x3f
	.zero		1


	//   ....[23]....
        /*01fc*/ 	.word	0x00007080
        /*0200*/ 	.word	0x00000004
        /*0204*/ 	.word	0x00000000
        /*0208*/ 	.short	0x010a
        /*020a*/ 	.byte	0x3f
	.zero		1


	//----- nvinfo : EIATTR_NUM_MBARRIERS
	.align		4
.L_35:
        /*020c*/ 	.byte	0x03, 0x38
        /*020e*/ 	.short	0x0008


	//----- nvinfo : EIATTR_EXIT_INSTR_OFFSETS
	.align		4
        /*0210*/ 	.byte	0x04, 0x1c
        /*0212*/ 	.short	(.L_37 - .L_36)


	//   ....[0]....
.L_36:
        /*0214*/ 	.word	0x00000940


	//   ....[1]....
        /*0218*/ 	.word	0x00001160


	//   ....[2]....
        /*021c*/ 	.word	0x00005980


	//   ....[3]....
        /*0220*/ 	.word	0x00005ee0


	//   ....[4]....
        /*0224*/ 	.word	0x00006e30


	//----- nvinfo : EIATTR_MAX_THREADS
	.align		4
.L_37:
        /*0228*/ 	.byte	0x04, 0x05
        /*022a*/ 	.short	(.L_39 - .L_38)
.L_38:
        /*022c*/ 	.word	0x00000180
        /*0230*/ 	.word	0x00000001
        /*0234*/ 	.word	0x00000001


	//----- nvinfo : EIATTR_CRS_STACK_SIZE
	.align		4
.L_39:
        /*0238*/ 	.byte	0x04, 0x1e
        /*023a*/ 	.short	(.L_41 - .L_40)
.L_40:
        /*023c*/ 	.word	0x00000000


	//----- nvinfo : EIATTR_CBANK_PARAM_SIZE
	.align		4
.L_41:
        /*0240*/ 	.byte	0x03, 0x19
        /*0242*/ 	.short	0x0470


	//----- nvinfo : EIATTR_PARAM_CBANK
	.align		4
        /*0244*/ 	.byte	0x04, 0x0a
        /*0246*/ 	.short	(.L_43 - .L_42)
	.align		4
.L_42:
        /*0248*/ 	.word	index@(.nv.constant0._ZN7cutlass13device_kernelINS_4gemm6kernel13GemmUniversalIN4cute5tupleIJiiiiEEENS1_10collective13CollectiveMmaINS1_34MainloopSm90TmaGmmaWarpSpecializedILi3ENS5_IJNS4_1CILi1EEENSA_ILi2EEESB_EEENS1_35KernelTmaWarpSpecializedCooperativeEEENS5_IJNSA_ILi128EEESG_SG_EEEaNS5_IJlSB_lEEEaSI_NS4_8TiledMMAINS4_8MMA_AtomIJNS4_4SM904GMMA27MMA_64x128x32_S32S8S8_SS_TNEEEENS4_6LayoutINS5_IJSC_SB_SB_EEENS5_IJSB_NSA_ILi0EEESR_EEEEENS5_IJNS4_10UnderscoreESU_SU_EEEEENS4_23SM90_TMA_LOAD_MULTICASTENS4_14ComposedLayoutINS4_7SwizzleILi3ELi4ELi3EEENS4_18smem_ptr_flag_bitsILi8EEENSP_INS5_IJNSA_ILi8EEESG_EEENS5_IJSG_SB_EEEEEEEvNS4_8identityENS4_13SM90_TMA_LOADES17_vS18_EENS_8epilogue10collective6detail29Sm90TmaWarpSpecializedAdapterINS1C_15DefaultEpilogueIaSI_SI_NS1B_6thread17LinearCombinationIaLi1EiiLNS1G_9ScaleType4KindE0ELNS_15FloatRoundStyleE2EaEENS1_15EpilogueDefaultEEEEEvvEEEEvNT_6ParamsE)
        /*024c*/ 	.short	0x0210
        /*024e*/ 	.short	0x0470


	//----- nvinfo : EIATTR_SW_WAR
	.align		4
.L_43:
        /*0250*/ 	.byte	0x04, 0x36
        /*0252*/ 	.short	(.L_45 - .L_44)
.L_44:
        /*0254*/ 	.word	0x00000008
.L_45:


//--------------------- .nv.callgraph             --------------------------
	.section	.nv.callgraph,"",@"SHT_CUDA_CALLGRAPH"
	.align	4
	.sectionentsize	8
	.align		4
        /*0000*/ 	.word	0x00000000
	.align		4
        /*0004*/ 	.word	0xffffffff
	.align		4
        /*0008*/ 	.word	index@(_ZN7cutlass13device_kernelINS_4gemm6kernel13GemmUniversalIN4cute5tupleIJiiiiEEENS1_10collective13CollectiveMmaINS1_34MainloopSm90TmaGmmaWarpSpecializedILi3ENS5_IJNS4_1CILi1EEENSA_ILi2EEESB_EEENS1_35KernelTmaWarpSpecializedCooperativeEEENS5_IJNSA_ILi128EEESG_SG_EEEaNS5_IJlSB_lEEEaSI_NS4_8TiledMMAINS4_8MMA_AtomIJNS4_4SM904GMMA27MMA_64x128x32_S32S8S8_SS_TNEEEENS4_6LayoutINS5_IJSC_SB_SB_EEENS5_IJSB_NSA_ILi0EEESR_EEEEENS5_IJNS4_10UnderscoreESU_SU_EEEEENS4_23SM90_TMA_LOAD_MULTICASTENS4_14ComposedLayoutINS4_7SwizzleILi3ELi4ELi3EEENS4_18smem_ptr_flag_bitsILi8EEENSP_INS5_IJNSA_ILi8EEESG_EEENS5_IJSG_SB_EEEEEEEvNS4_8identityENS4_13SM90_TMA_LOADES17_vS18_EENS_8epilogue10collective6detail29Sm90TmaWarpSpecializedAdapterINS1C_15DefaultEpilogueIaSI_SI_NS1B_6thread17LinearCombinationIaLi1EiiLNS1G_9ScaleType4KindE0ELNS_15FloatRoundStyleE2EaEENS1_15EpilogueDefaultEEEEEvvEEEEvNT_6ParamsE)
	.align		4
        /*000c*/ 	.word	index@(__assertfail)
	.align		4
        /*0010*/ 	.word	0x00000000
	.align		4
        /*0014*/ 	.word	0xfffffffe
	.align		4
        /*0018*/ 	.word	0x00000000
	.align		4
        /*001c*/ 	.word	0xfffffffd
	.align		4
        /*0020*/ 	.word	0x00000000
	.align		4
        /*0024*/ 	.word	0xfffffffc


//--------------------- .nv.constant4             --------------------------
	.section	.nv.constant4,"a",@progbits
	.align	8
	.align		8
.nv.constant4:
        /*0000*/ 	.dword	__assertfail
	.align		8
        /*0008*/ 	.dword	__unnamed_1
	.align		8
        /*0010*/ 	.dword	_ZN39_INTERNAL_ce55eb92_4_k_cu_d5596821_43574cuda3std3__45__cpo5beginE
	.align		8
        /*0018*/ 	.dword	_ZN39_INTERNAL_ce55eb92_4_k_cu_d5596821_43574cuda3std3__45__cpo3endE
	.align		8
        /*0020*/ 	.dword	_ZN39_INTERNAL_ce55eb92_4_k_cu_d5596821_43574cuda3std3__45__cpo6cbeginE
	.align		8
        /*0028*/ 	.dword	_ZN39_INTERNAL_ce55eb92_4_k_cu_d5596821_43574cuda3std3__45__cpo4cendE
	.align		8
        /*0030*/ 	.dword	_ZN39_INTERNAL_ce55eb92_4_k_cu_d5596821_43574cuda3std3__441_GLOBAL__N__ce55eb92_4_k_cu_d5596821_43576ignoreE
	.align		8
        /*0038*/ 	.dword	_ZN39_INTERNAL_ce55eb92_4_k_cu_d5596821_43574cuda3std3__419piecewise_constructE
	.align		8
        /*0040*/ 	.dword	_ZN39_INTERNAL_ce55eb92_4_k_cu_d5596821_43574cuda3std3__48in_placeE
	.align		8
        /*0048*/ 	.dword	_ZN39_INTERNAL_ce55eb92_4_k_cu_d5596821_43574cuda3std6ranges3__45__cpo4swapE
	.align		8
        /*0050*/ 	.dword	_ZN39_INTERNAL_ce55eb92_4_k_cu_d5596821_43574cuda3std6ranges3__45__cpo9iter_moveE
	.align		8
        /*0058*/ 	.dword	_ZN39_INTERNAL_ce55eb92_4_k_cu_d5596821_43574cute7productE
	.align		8
        /*0060*/ 	.dword	_ZN39_INTERNAL_ce55eb92_4_k_cu_d5596821_43574cute1_E
	.align		8
        /*0068*/ 	.dword	$str$22
	.align		8
        /*0070*/ 	.dword	$str$23


//--------------------- .text._ZN7cutlass13device_kernelINS_4gemm6kernel13GemmUniversalIN4cute5tupleIJiiiiEEENS1_10collective13CollectiveMmaINS1_34MainloopSm90TmaGmmaWarpSpecializedILi3ENS5_IJNS4_1CILi1EEENSA_ILi2EEESB_EEENS1_35KernelTmaWarpSpecializedCooperativeEEENS5_IJNSA_ILi128EEESG_SG_EEEaNS5_IJlSB_lEEEaSI_NS4_8TiledMMAINS4_8MMA_AtomIJNS4_4SM904GMMA27MMA_64x128x32_S32S8S8_SS_TNEEEENS4_6LayoutINS5_IJSC_SB_SB_EEENS5_IJSB_NSA_ILi0EEESR_EEEEENS5_IJNS4_10UnderscoreESU_SU_EEEEENS4_23SM90_TMA_LOAD_MULTICASTENS4_14ComposedLayoutINS4_7SwizzleILi3ELi4ELi3EEENS4_18smem_ptr_flag_bitsILi8EEENSP_INS5_IJNSA_ILi8EEESG_EEENS5_IJSG_SB_EEEEEEEvNS4_8identityENS4_13SM90_TMA_LOADES17_vS18_EENS_8epilogue10collective6detail29Sm90TmaWarpSpecializedAdapterINS1C_15DefaultEpilogueIaSI_SI_NS1B_6thread17LinearCombinationIaLi1EiiLNS1G_9ScaleType4KindE0ELNS_15FloatRoundStyleE2EaEENS1_15EpilogueDefaultEEEEEvvEEEEvNT_6ParamsE --------------------------
	.section	.text._ZN7cutlass13device_kernelINS_4gemm6kernel13GemmUniversalIN4cute5tupleIJiiiiEEENS1_10collective13CollectiveMmaINS1_34MainloopSm90TmaGmmaWarpSpecializedILi3ENS5_IJNS4_1CILi1EEENSA_ILi2EEESB_EEENS1_35KernelTmaWarpSpecializedCooperativeEEENS5_IJNSA_ILi128EEESG_SG_EEEaNS5_IJlSB_lEEEaSI_NS4_8TiledMMAINS4_8MMA_AtomIJNS4_4SM904GMMA27MMA_64x128x32_S32S8S8_SS_TNEEEENS4_6LayoutINS5_IJSC_SB_SB_EEENS5_IJSB_NSA_ILi0EEESR_EEEEENS5_IJNS4_10UnderscoreESU_SU_EEEEENS4_23SM90_TMA_LOAD_MULTICASTENS4_14ComposedLayoutINS4_7SwizzleILi3ELi4ELi3EEENS4_18smem_ptr_flag_bitsILi8EEENSP_INS5_IJNSA_ILi8EEESG_EEENS5_IJSG_SB_EEEEEEEvNS4_8identityENS4_13SM90_TMA_LOADES17_vS18_EENS_8epilogue10collective6detail29Sm90TmaWarpSpecializedAdapterINS1C_15DefaultEpilogueIaSI_SI_NS1B_6thread17LinearCombinationIaLi1EiiLNS1G_9ScaleType4KindE0ELNS_15FloatRoundStyleE2EaEENS1_15EpilogueDefaultEEEEEvvEEEEvNT_6ParamsE,"ax",@progbits
	.align	128
.text._ZN7cutlass13device_kernelINS_4gemm6kernel13GemmUniversalIN4cute5tupleIJiiiiEEENS1_10collective13CollectiveMmaINS1_34MainloopSm90TmaGmmaWarpSpecializedILi3ENS5_IJNS4_1CILi1EEENSA_ILi2EEESB_EEENS1_35KernelTmaWarpSpecializedCooperativeEEENS5_IJNSA_ILi128EEESG_SG_EEEaNS5_IJlSB_lEEEaSI_NS4_8TiledMMAINS4_8MMA_AtomIJNS4_4SM904GMMA27MMA_64x128x32_S32S8S8_SS_TNEEEENS4_6LayoutINS5_IJSC_SB_SB_EEENS5_IJSB_NSA_ILi0EEESR_EEEEENS5_IJNS4_10UnderscoreESU_SU_EEEEENS4_23SM90_TMA_LOAD_MULTICASTENS4_14ComposedLayoutINS4_7SwizzleILi3ELi4ELi3EEENS4_18smem_ptr_flag_bitsILi8EEENSP_INS5_IJNSA_ILi8EEESG_EEENS5_IJSG_SB_EEEEEEEvNS4_8identityENS4_13SM90_TMA_LOADES17_vS18_EENS_8epilogue10collective6detail29Sm90TmaWarpSpecializedAdapterINS1C_15DefaultEpilogueIaSI_SI_NS1B_6thread17LinearCombinationIaLi1EiiLNS1G_9ScaleType4KindE0ELNS_15FloatRoundStyleE2EaEENS1_15EpilogueDefaultEEEEEvvEEEEvNT_6ParamsE:
        .type           _ZN7cutlass13device_kernelINS_4gemm6kernel13GemmUniversalIN4cute5tupleIJiiiiEEENS1_10collective13CollectiveMmaINS1_34MainloopSm90TmaGmmaWarpSpecializedILi3ENS5_IJNS4_1CILi1EEENSA_ILi2EEESB_EEENS1_35KernelTmaWarpSpecializedCooperativeEEENS5_IJNSA_ILi128EEESG_SG_EEEaNS5_IJlSB_lEEEaSI_NS4_8TiledMMAINS4_8MMA_AtomIJNS4_4SM904GMMA27MMA_64x128x32_S32S8S8_SS_TNEEEENS4_6LayoutINS5_IJSC_SB_SB_EEENS5_IJSB_NSA_ILi0EEESR_EEEEENS5_IJNS4_10UnderscoreESU_SU_EEEEENS4_23SM90_TMA_LOAD_MULTICASTENS4_14ComposedLayoutINS4_7SwizzleILi3ELi4ELi3EEENS4_18smem_ptr_flag_bitsILi8EEENSP_INS5_IJNSA_ILi8EEESG_EEENS5_IJSG_SB_EEEEEEEvNS4_8identityENS4_13SM90_TMA_LOADES17_vS18_EENS_8epilogue10collective6detail29Sm90TmaWarpSpecializedAdapterINS1C_15DefaultEpilogueIaSI_SI_NS1B_6thread17LinearCombinationIaLi1EiiLNS1G_9ScaleType4KindE0ELNS_15FloatRoundStyleE2EaEENS1_15EpilogueDefaultEEEEEvvEEEEvNT_6ParamsE,@function
        .size           _ZN7cutlass13device_kernelINS_4gemm6kernel13GemmUniversalIN4cute5tupleIJiiiiEEENS1_10collective13CollectiveMmaINS1_34MainloopSm90TmaGmmaWarpSpecializedILi3ENS5_IJNS4_1CILi1EEENSA_ILi2EEESB_EEENS1_35KernelTmaWarpSpecializedCooperativeEEENS5_IJNSA_ILi128EEESG_SG_EEEaNS5_IJlSB_lEEEaSI_NS4_8TiledMMAINS4_8MMA_AtomIJNS4_4SM904GMMA27MMA_64x128x32_S32S8S8_SS_TNEEEENS4_6LayoutINS5_IJSC_SB_SB_EEENS5_IJSB_NSA_ILi0EEESR_EEEEENS5_IJNS4_10UnderscoreESU_SU_EEEEENS4_23SM90_TMA_LOAD_MULTICASTENS4_14ComposedLayoutINS4_7SwizzleILi3ELi4ELi3EEENS4_18smem_ptr_flag_bitsILi8EEENSP_INS5_IJNSA_ILi8EEESG_EEENS5_IJSG_SB_EEEEEEEvNS4_8identityENS4_13SM90_TMA_LOADES17_vS18_EENS_8epilogue10collective6detail29Sm90TmaWarpSpecializedAdapterINS1C_15DefaultEpilogueIaSI_SI_NS1B_6thread17LinearCombinationIaLi1EiiLNS1G_9ScaleType4KindE0ELNS_15FloatRoundStyleE2EaEENS1_15EpilogueDefaultEEEEEvvEEEEvNT_6ParamsE,(.L_x_199 - _ZN7cutlass13device_kernelINS_4gemm6kernel13GemmUniversalIN4cute5tupleIJiiiiEEENS1_10collective13CollectiveMmaINS1_34MainloopSm90TmaGmmaWarpSpecializedILi3ENS5_IJNS4_1CILi1EEENSA_ILi2EEESB_EEENS1_35KernelTmaWarpSpecializedCooperativeEEENS5_IJNSA_ILi128EEESG_SG_EEEaNS5_IJlSB_lEEEaSI_NS4_8TiledMMAINS4_8MMA_AtomIJNS4_4SM904GMMA27MMA_64x128x32_S32S8S8_SS_TNEEEENS4_6LayoutINS5_IJSC_SB_SB_EEENS5_IJSB_NSA_ILi0EEESR_EEEEENS5_IJNS4_10UnderscoreESU_SU_EEEEENS4_23SM90_TMA_LOAD_MULTICASTENS4_14ComposedLayoutINS4_7SwizzleILi3ELi4ELi3EEENS4_18smem_ptr_flag_bitsILi8EEENSP_INS5_IJNSA_ILi8EEESG_EEENS5_IJSG_SB_EEEEEEEvNS4_8identityENS4_13SM90_TMA_LOADES17_vS18_EENS_8epilogue10collective6detail29Sm90TmaWarpSpecializedAdapterINS1C_15DefaultEpilogueIaSI_SI_NS1B_6thread17LinearCombinationIaLi1EiiLNS1G_9ScaleType4KindE0ELNS_15FloatRoundStyleE2EaEENS1_15EpilogueDefaultEEEEEvvEEEEvNT_6ParamsE)
        .other          _ZN7cutlass13device_kernelINS_4gemm6kernel13GemmUniversalIN4cute5tupleIJiiiiEEENS1_10collective13CollectiveMmaINS1_34MainloopSm90TmaGmmaWarpSpecializedILi3ENS5_IJNS4_1CILi1EEENSA_ILi2EEESB_EEENS1_35KernelTmaWarpSpecializedCooperativeEEENS5_IJNSA_ILi128EEESG_SG_EEEaNS5_IJlSB_lEEEaSI_NS4_8TiledMMAINS4_8MMA_AtomIJNS4_4SM904GMMA27MMA_64x128x32_S32S8S8_SS_TNEEEENS4_6LayoutINS5_IJSC_SB_SB_EEENS5_IJSB_NSA_ILi0EEESR_EEEEENS5_IJNS4_10UnderscoreESU_SU_EEEEENS4_23SM90_TMA_LOAD_MULTICASTENS4_14ComposedLayoutINS4_7SwizzleILi3ELi4ELi3EEENS4_18smem_ptr_flag_bitsILi8EEENSP_INS5_IJNSA_ILi8EEESG_EEENS5_IJSG_SB_EEEEEEEvNS4_8identityENS4_13SM90_TMA_LOADES17_vS18_EENS_8epilogue10collective6detail29Sm90TmaWarpSpecializedAdapterINS1C_15DefaultEpilogueIaSI_SI_NS1B_6thread17LinearCombinationIaLi1EiiLNS1G_9ScaleType4KindE0ELNS_15FloatRoundStyleE2EaEENS1_15EpilogueDefaultEEEEEvvEEEEvNT_6ParamsE,@"STO_CUDA_ENTRY STV_DEFAULT"
_ZN7cutlass13device_kernelINS_4gemm6kernel13GemmUniversalIN4cute5tupleIJiiiiEEENS1_10collective13CollectiveMmaINS1_34MainloopSm90TmaGmmaWarpSpecializedILi3ENS5_IJNS4_1CILi1EEENSA_ILi2EEESB_EEENS1_35KernelTmaWarpSpecializedCooperativeEEENS5_IJNSA_ILi128EEESG_SG_EEEaNS5_IJlSB_lEEEaSI_NS4_8TiledMMAINS4_8MMA_AtomIJNS4_4SM904GMMA27MMA_64x128x32_S32S8S8_SS_TNEEEENS4_6LayoutINS5_IJSC_SB_SB_EEENS5_IJSB_NSA_ILi0EEESR_EEEEENS5_IJNS4_10UnderscoreESU_SU_EEEEENS4_23SM90_TMA_LOAD_MULTICASTENS4_14ComposedLayoutINS4_7SwizzleILi3ELi4ELi3EEENS4_18smem_ptr_flag_bitsILi8EEENSP_INS5_IJNSA_ILi8EEESG_EEENS5_IJSG_SB_EEEEEEEvNS4_8identityENS4_13SM90_TMA_LOADES17_vS18_EENS_8epilogue10collective6detail29Sm90TmaWarpSpecializedAdapterINS1C_15DefaultEpilogueIaSI_SI_NS1B_6thread17LinearCombinationIaLi1EiiLNS1G_9ScaleType4KindE0ELNS_15FloatRoundStyleE2EaEENS1_15EpilogueDefaultEEEEEvvEEEEvNT_6ParamsE:
[----:B------:R-:W0:Y:S01]  /*0000*/  LDC R1, c[0x0][0x28] ;  /* 0x00000a00ff017b82 */ /* 0x000e220000000800 */
[----:B------:R-:W1:Y:S01]  /*0010*/  S2R R93, SR_TID.X ;  /* 0x00000000005d7919 */ /* 0x000e620000002100 */
[----:B------:R-:W-:Y:S01]  /*0020*/  ELECT P0, URZ, PT ;  /* 0x00000000003f782f */ /* 0x000fe20003800000 */
[----:B------:R-:W-:Y:S01]  /*0030*/  BSSY B0, `(.L_x_0) ;  /* 0x000000f000007945 */ /* 0x000fe20003800000 */
[--C-:B-1----:R-:W-:Y:S02]  /*0040*/  SHF.R.U32.HI R0, RZ, 0x5, R93.reuse ;  /* 0x00000005ff007819 */ /* 0x102fe4000001165d */
[----:B------:R-:W-:-:S03]  /*0050*/  SHF.R.U32.HI R6, RZ, 0x7, R93 ;  /* 0x00000007ff067819 */ /* 0x000fc6000001165d */
[----:B------:R-:W1:Y:S04]  /*0060*/  SHFL.IDX PT, R3, R0, RZ, 0x1f ;  /* 0x00001fff00037589 */ /* 0x000e6800000e0000 */
[----:B------:R2:W3:Y:S01]  /*0070*/  SHFL.IDX PT, R2, R6, RZ, 0x1f ;  /* 0x00001fff06027589 */ /* 0x0004e200000e0000 */
[----:B-1----:R-:W-:-:S13]  /*0080*/  ISETP.NE.OR P0, PT, R3, RZ, !P0 ;  /* 0x000000ff0300720c */ /* 0x002fda0004705670 */
[----:B0-23--:R-:W-:Y:S05]  /*0090*/  @P0 BRA `(.L_x_1) ;  /* 0x0000000000200947 */ /* 0x00dfea0003800000 */
[----:B------:R-:W-:Y:S02]  /*00a0*/  ULDC.64 UR4, c[0x0][0x198] ;  /* 0x0000660000047ab9 */ /* 0x000fe40000000a00 */
[----:B------:R-:W-:Y:S02]  /*00b0*/  UIADD3 UR6, UP0, UR4, 0xf0, URZ ;  /* 0x000000f004067890 */ /* 0x000fe4000ff1e03f */
[----:B------:R-:W-:Y:S02]  /*00c0*/  UIADD3 UR4, UP1, UR4, 0x1f0, URZ ;  /* 0x000001f004047890 */ /* 0x000fe4000ff3e03f */
[----:B------:R-:W-:Y:S02]  /*00d0*/  UIADD3.X UR7, URZ, UR5, URZ, UP0, !UPT ;  /* 0x000000053f077290 */ /* 0x000fe400087fe43f */
[----:B------:R-:W-:-:S07]  /*00e0*/  UIADD3.X UR5, URZ, UR5, URZ, UP1, !UPT ;  /* 0x000000053f057290 */ /* 0x000fce0008ffe43f */
[----:B------:R0:W-:Y:S02]  /*00f0*/  UTMACCTL.PF [UR6] ;  /* 0x00000000060079b9 */ /* 0x0001e40008040000 */
[----:B------:R0:W-:Y:S02]  /*0100*/  UTMACCTL.PF [UR4] ;  /* 0x00000000040079b9 */ /* 0x0001e40008040000 */
[----:B0-----:R-:W-:Y:S01]  /*0110*/  NOP ;  /* 0x0000000000007918 */ /* 0x001fe20000000000 */
.L_x_1:
[----:B------:R-:W-:Y:S05]  /*0120*/  BSYNC B0 ;  /* 0x0000000000007941 */ /* 0x000fea0003800000 */
.L_x_0:
[----:B------:R-:W0:Y:S02]  /*0130*/  SHFL.IDX PT, R5, R0, RZ, 0x1f ;  /* 0x00001fff00057589 */ /* 0x000e2400000e0000 */
[----:B0-----:R-:W-:-:S13]  /*0140*/  ISETP.NE.AND P0, PT, R5, RZ, PT ;  /* 0x000000ff0500720c */ /* 0x001fda0003f05270 */
[----:B------:R-:W-:Y:S05]  /*0150*/  @P0 BRA `(.L_x_2) ;  /* 0x0000000000500947 */ /* 0x000fea0003800000 */
[----:B------:R-:W0:Y:S01]  /*0160*/  S2UR UR8, SR_CgaCtaId ;  /* 0x00000000000879c3 */ /* 0x000e220000008800 */
[----:B------:R-:W-:Y:S01]  /*0170*/  UMOV UR4, 0x400 ;  /* 0x0000040000047882 */ /* 0x000fe20000000000 */
[----:B------:R-:W-:Y:S01]  /*0180*/  UMOV UR5, 0x1 ;  /* 0x0000000100057882 */ /* 0x000fe20000000000 */
[----:B------:R-:W-:Y:S01]  /*0190*/  UMOV UR6, 0x4 ;  /* 0x0000000400067882 */ /* 0x000fe20000000000 */
[----:B------:R-:W-:Y:S01]  /*01a0*/  ELECT P0, URZ, PT ;  /* 0x00000000003f782f */ /* 0x000fe20003800000 */
[----:B------:R-:W-:-:S04]  /*01b0*/  UIADD3 UR6, -UR6, 0x100000, URZ ;  /* 0x0010000006067890 */ /* 0x000fc8000fffe13f */
[----:B------:R-:W-:Y:S02]  /*01c0*/  USHF.L.U32 UR7, UR6, 0xb, URZ ;  /* 0x0000000b06077899 */ /* 0x000fe4000800063f */
[----:B------:R-:W-:Y:S02]  /*01d0*/  USHF.L.U32 UR6, UR6, 0x1, URZ ;  /* 0x0000000106067899 */ /* 0x000fe4000800063f */
[----:B0-----:R-:W-:Y:S02]  /*01e0*/  ULEA UR8, UR8, UR4, 0x18 ;  /* 0x0000000408087291 */ /* 0x001fe4000f8ec03f */
[----:B------:R-:W-:-:S04]  /*01f0*/  UIADD3 UR4, -UR5, 0x100000, URZ ;  /* 0x0010000005047890 */ /* 0x000fc8000fffe13f */
[----:B------:R-:W-:Y:S02]  /*0200*/  USHF.L.U32 UR5, UR4, 0xb, URZ ;  /* 0x0000000b04057899 */ /* 0x000fe4000800063f */
[----:B------:R-:W-:Y:S01]  /*0210*/  USHF.L.U32 UR4, UR4, 0x1, URZ ;  /* 0x0000000104047899 */ /* 0x000fe2000800063f */
[----:B------:R-:W0:Y:S11]  /*0220*/  FENCE.VIEW.ASYNC.S ;  /* 0x00000000000073c6 */ /* 0x000e360000000000 */
[----:B0-----:R0:W1:Y:S01]  /*0230*/  SYNCS.EXCH.64 URZ, [UR8], UR4 ;  /* 0x00000004083f75b2 */ /* 0x0010620008000100 */
[----:B------:R0:W2:Y:S01]  /*0240*/  SYNCS.EXCH.64 URZ, [UR8+0x18], UR6 ;  /* 0x00001806083f75b2 */ /* 0x0000a20008000100 */
[----:B------:R0:W3:Y:S01]  /*0250*/  SYNCS.EXCH.64 URZ, [UR8+0x8], UR4 ;  /* 0x00000804083f75b2 */ /* 0x0000e20008000100 */
[----:B------:R0:W4:Y:S01]  /*0260*/  SYNCS.EXCH.64 URZ, [UR8+0x20], UR6 ;  /* 0x00002006083f75b2 */ /* 0x0001220008000100 */
[----:B------:R0:W0:Y:S01]  /*0270*/  SYNCS.EXCH.64 URZ, [UR8+0x10], UR4 ;  /* 0x00001004083f75b2 */ /* 0x0000220008000100 */
[----:B------:R0:W0:Y:S01]  /*0280*/  SYNCS.EXCH.64 URZ, [UR8+0x28], UR6 ;  /* 0x00002806083f75b2 */ /* 0x0000220008000100 */
[----:B------:R-:W-:Y:S01]  /*0290*/  NOP ;  /* 0x0000000000007918 */ /* 0x000fe20000000000 */
.L_x_2:
[----:B------:R-:W5:Y:S01]  /*02a0*/  SHFL.IDX PT, R0, R0, RZ, 0x1f ;  /* 0x00001fff00007589 */ /* 0x000f6200000e0000 */
[----:B------:R-:W-:Y:S01]  /*02b0*/  SHF.R.S32.HI R8, RZ, 0x1f, R93 ;  /* 0x0000001fff087819 */ /* 0x000fe2000001145d */
[----:B0-----:R-:W0:Y:S01]  /*02c0*/  S2UR UR8, SR_CTAID.X ;  /* 0x00000000000879c3 */ /* 0x001e220000002500 */
[----:B------:R-:W-:Y:S01]  /*02d0*/  ELECT P0, URZ, PT ;  /* 0x00000000003f782f */ /* 0x000fe20003800000 */
[----:B------:R-:W1:Y:S01]  /*02e0*/  S2R R4, SR_CTAID.Y ;  /* 0x0000000000047919 */ /* 0x000e620000002600 */
[----:B------:R-:W-:Y:S01]  /*02f0*/  LEA.HI R8, R8, R93, RZ, 0x7 ;  /* 0x0000005d08087211 */ /* 0x000fe200078f38ff */
[----:B------:R-:W-:Y:S01]  /*0300*/  ULDC UR4, c[0x0][0x154] ;  /* 0x0000550000047ab9 */ /* 0x000fe20000000800 */
[----:B------:R-:W-:Y:S01]  /*0310*/  SHF.R.S32.HI R10, RZ, 0x1f, R5 ;  /* 0x0000001fff0a7819 */ /* 0x000fe20000011405 */
[----:B------:R-:W-:Y:S01]  /*0320*/  NOP ;  /* 0x0000000000007918 */ /* 0x000fe20000000000 */
[----:B------:R-:W-:Y:S01]  /*0330*/  LOP3.LUT R8, R8, 0xffffff80, RZ, 0xc0, !PT ;  /* 0xffffff8008087812 */ /* 0x000fe200078ec0ff */
[----:B------:R-:W2:Y:S01]  /*0340*/  LDC R14, c[0x0][0x140] ;  /* 0x00005000ff0e7b82 */ /* 0x000ea20000000800 */
[----:B------:R-:W-:Y:S01]  /*0350*/  LEA.HI R10, R10, R5, RZ, 0x2 ;  /* 0x000000050a0a7211 */ /* 0x000fe200078f10ff */
[----:B------:R-:W-:-:S02]  /*0360*/  NOP ;  /* 0x0000000000007918 */ /* 0x000fc40000000000 */
[----:B------:R-:W-:Y:S01]  /*0370*/  IMAD.IADD R8, R93, 0x1, -R8 ;  /* 0x000000015d087824 */ /* 0x000fe200078e0a08 */
[----:B------:R-:W-:-:S03]  /*0380*/  LOP3.LUT R10, R10, 0x3ffffffc, RZ, 0xc0, !PT ;  /* 0x3ffffffc0a0a7812 */ /* 0x000fc600078ec0ff */
[----:B------:R-:W3:Y:S01]  /*0390*/  LDC R12, c[0x0][0x144] ;  /* 0x00005100ff0c7b82 */ /* 0x000ee20000000800 */
[----:B------:R-:W-:Y:S01]  /*03a0*/  SHF.R.S32.HI R7, RZ, 0x1f, R8 ;  /* 0x0000001fff077819 */ /* 0x000fe20000011408 */
[----:B------:R-:W-:Y:S01]  /*03b0*/  IMAD.IADD R10, R5, 0x1, -R10 ;  /* 0x00000001050a7824 */ /* 0x000fe200078e0a0a */
[----:B------:R-:W-:Y:S02]  /*03c0*/  LOP3.LUT P2, RZ, R8, 0x7, RZ, 0xc0, !PT ;  /* 0x0000000708ff7812 */ /* 0x000fe4000784c0ff */
[----:B------:R-:W-:Y:S01]  /*03d0*/  LEA.HI R7, R7, R8, RZ, 0x3 ;  /* 0x0000000807077211 */ /* 0x000fe200078f18ff */
[----:B------:R-:W-:Y:S01]  /*03e0*/  VIADD R8, R2, 0xffffffff ;  /* 0xffffffff02087836 */ /* 0x000fe20000000000 */
[----:B-----5:R-:W-:Y:S02]  /*03f0*/  ISETP.NE.OR P0, PT, R0, RZ, !P0 ;  /* 0x000000ff0000720c */ /* 0x020fe40004705670 */
[--C-:B------:R-:W-:Y:S02]  /*0400*/  SHF.R.S32.HI R0, RZ, 0x3, R7.reuse ;  /* 0x00000003ff007819 */ /* 0x100fe40000011407 */
[----:B------:R-:W-:-:S02]  /*0410*/  SHF.R.S32.HI R7, RZ, 0x1f, R7 ;  /* 0x0000001fff077819 */ /* 0x000fc40000011407 */
[----:B0-----:R-:W-:Y:S02]  /*0420*/  I2FP.F32.U32 R11, UR8 ;  /* 0x00000008000b7c45 */ /* 0x001fe40008201000 */
[----:B------:R-:W-:Y:S02]  /*0430*/  LEA.HI R7, R7, R0, RZ, 0x2 ;  /* 0x0000000007077211 */ /* 0x000fe400078f10ff */
[----:B--2---:R-:W-:Y:S02]  /*0440*/  ISETP.EQ.U32.AND P3, PT, R14, 0x1, PT ;  /* 0x000000010e00780c */ /* 0x004fe40003f62070 */
[----:B-1----:R-:W-:Y:S01]  /*0450*/  I2FP.F32.U32 R9, R4 ;  /* 0x0000000400097245 */ /* 0x002fe20000201000 */
[----:B------:R-:W-:Y:S01]  /*0460*/  VOTEU.ALL UP0, P0 ;  /* 0x00000000003f7886 */ /* 0x000fe20000000000 */
[----:B------:R-:W-:Y:S01]  /*0470*/  LOP3.LUT R7, R7, 0xfffffffc, RZ, 0xc0, !PT ;  /* 0xfffffffc07077812 */ /* 0x000fe200078ec0ff */
[----:B------:R-:W-:Y:S01]  /*0480*/  VOTEU.ALL UP1, P0 ;  /* 0x00000000003f7886 */ /* 0x000fe20000020000 */
[----:B------:R-:W-:Y:S01]  /*0490*/  ISETP.GE.U32.AND P5, PT, R8, 0x2, PT ;  /* 0x000000020800780c */ /* 0x000fe20003fa6070 */
[----:B------:R-:W-:Y:S01]  /*04a0*/  FMUL R13, R9, UR4 ;  /* 0x00000004090d7c20 */ /* 0x000fe20008400000 */
[----:B------:R-:W0:Y:S01]  /*04b0*/  @!UP0 S2UR UR7, SR_CgaCtaId ;  /* 0x00000000000789c3 */ /* 0x000e220000008800 */
[----:B------:R-:W-:Y:S01]  /*04c0*/  ULDC UR4, c[0x0][0x150] ;  /* 0x0000540000047ab9 */ /* 0x000fe20000000800 */
[----:B------:R-:W-:-:S02]  /*04d0*/  IMAD.IADD R7, R0, 0x1, -R7 ;  /* 0x0000000100077824 */ /* 0x000fc400078e0a07 */
[----:B------:R-:W-:Y:S01]  /*04e0*/  FMUL R11, R11, UR4 ;  /* 0x000000040b0b7c20 */ /* 0x000fe20008400000 */
[----:B------:R-:W-:Y:S01]  /*04f0*/  SHF.R.S32.HI R0, RZ, 0x1f, R3 ;  /* 0x0000001fff007819 */ /* 0x000fe20000011403 */
[----:B------:R-:W1:Y:S01]  /*0500*/  F2I.U32.TRUNC.NTZ R13, R13 ;  /* 0x0000000d000d7305 */ /* 0x000e62000020f000 */
[----:B------:R-:W-:Y:S01]  /*0510*/  IMAD R7, R10, 0x4, R7 ;  /* 0x000000040a077824 */ /* 0x000fe200078e0207 */
[----:B------:R-:W-:Y:S01]  /*0520*/  UMOV UR4, 0x20 ;  /* 0x0000002000047882 */ /* 0x000fe20000000000 */
[----:B------:R-:W2:Y:S01]  /*0530*/  LDC R9, c[0x0][0x148] ;  /* 0x00005200ff097b82 */ /* 0x000ea20000000800 */
[----:B------:R-:W-:Y:S01]  /*0540*/  LEA.HI R0, R0, R3, RZ, 0x2 ;  /* 0x0000000300007211 */ /* 0x000fe200078f10ff */
[----:B------:R-:W-:Y:S01]  /*0550*/  IMAD.SHL.U32 R10, R7, 0x4, RZ ;  /* 0x00000004070a7824 */ /* 0x000fe200078e00ff */
[----:B------:R-:W-:Y:S01]  /*0560*/  @!UP0 UMOV UR6, 0x400 ;  /* 0x0000040000068882 */ /* 0x000fe20000000000 */
[----:B------:R-:W-:-:S04]  /*0570*/  @!UP0 UIADD3 UR4, -UR4, 0x100000, URZ ;  /* 0x0010000004048890 */ /* 0x000fc8000fffe13f */
[----:B------:R-:W-:Y:S02]  /*0580*/  @!UP0 USHF.L.U32 UR5, UR4, 0xb, URZ ;  /* 0x0000000b04058899 */ /* 0x000fe4000800063f */
[----:B------:R-:W-:Y:S01]  /*0590*/  @!UP0 USHF.L.U32 UR4, UR4, 0x1, URZ ;  /* 0x0000000104048899 */ /* 0x000fe2000800063f */
[----:B------:R-:W5:Y:S01]  /*05a0*/  F2I.U32.TRUNC.NTZ R11, R11 ;  /* 0x0000000b000b7305 */ /* 0x000f62000020f000 */
[----:B------:R-:W-:Y:S02]  /*05b0*/  LOP3.LUT R0, R0, 0xfffffffc, RZ, 0xc0, !PT ;  /* 0xfffffffc00007812 */ /* 0x000fe400078ec0ff */
[----:B------:R-:W-:-:S03]  /*05c0*/  LOP3.LUT R19, R7, 0xc, R10, 0x78, !PT ;  /* 0x0000000c07137812 */ /* 0x000fc600078e780a */
[----:B------:R-:W-:Y:S02]  /*05d0*/  IMAD.IADD R3, R3, 0x1, -R0 ;  /* 0x0000000103037824 */ /* 0x000fe400078e0a00 */
[----:B-1----:R-:W-:Y:S01]  /*05e0*/  IMAD.MOV R23, RZ, RZ, -R13 ;  /* 0x000000ffff177224 */ /* 0x002fe200078e0a0d */
[----:B0-----:R-:W-:Y:S02]  /*05f0*/  @!UP0 ULEA UR6, UR7, UR6, 0x18 ;  /* 0x0000000607068291 */ /* 0x001fe4000f8ec03f */
[----:B------:R-:W-:Y:S01]  /*0600*/  ISETP.NE.AND P1, PT, R3, 0x3, PT ;  /* 0x000000030300780c */ /* 0x000fe20003f25270 */
[----:B------:R-:W-:Y:S01]  /*0610*/  VOTEU.ALL UP0, P0 ;  /* 0x00000000003f7886 */ /* 0x000fe20000000000 */
[----:B------:R-:W-:Y:S01]  /*0620*/  ISETP.LT.U32.AND P0, PT, R19, 0x2, !P2 ;  /* 0x000000021300780c */ /* 0x000fe20005701070 */
[----:B-----5:R-:W-:Y:S01]  /*0630*/  IMAD.MOV R11, RZ, RZ, -R11 ;  /* 0x000000ffff0b7224 */ /* 0x020fe200078e0a0b */
[----:B------:R-:W-:Y:S02]  /*0640*/  ISETP.EQ.OR P1, PT, R3, RZ, !P1 ;  /* 0x000000ff0300720c */ /* 0x000fe40004f22670 */
[C---:B------:R-:W-:Y:S01]  /*0650*/  ISETP.NE.AND P2, PT, R2.reuse, RZ, PT ;  /* 0x000000ff0200720c */ /* 0x040fe20003f45270 */
[----:B--2---:R-:W-:Y:S01]  /*0660*/  IMAD R0, R9, R23, R4 ;  /* 0x0000001709007224 */ /* 0x004fe200078e0204 */
[----:B------:R-:W-:Y:S01]  /*0670*/  ISETP.EQ.AND P1, PT, R2, RZ, P1 ;  /* 0x000000ff0200720c */ /* 0x000fe20000f22270 */
[----:B---3--:R-:W-:Y:S01]  /*0680*/  IMAD R7, R12, R11, UR8 ;  /* 0x000000080c077e24 */ /* 0x008fe2000f8e020b */
[----:B------:R-:W0:Y:S02]  /*0690*/  FENCE.VIEW.ASYNC.S ;  /* 0x00000000000073c6 */ /* 0x000e240000000000 */
[----:B0-----:R0:W1:Y:S01]  /*06a0*/  @!UP0 SYNCS.EXCH.64 URZ, [UR6+0x40], UR4 ;  /* 0x00004004063f85b2 */ /* 0x0010620008000100 */
[----:B------:R-:W-:-:S02]  /*06b0*/  ISETP.NE.AND P4, PT, R0, R19, PT ;  /* 0x000000130000720c */ /* 0x000fc40003f85270 */
[----:B------:R-:W-:Y:S02]  /*06c0*/  SEL R18, RZ, 0x1, !P1 ;  /* 0x00000001ff127807 */ /* 0x000fe40004800000 */
[----:B------:R-:W-:Y:S02]  /*06d0*/  ISETP.EQ.OR P4, PT, R7, RZ, !P4 ;  /* 0x000000ff0700720c */ /* 0x000fe40006782670 */
[----:B------:R-:W-:Y:S02]  /*06e0*/  LOP3.LUT R0, R93, 0x7f, RZ, 0xc0, !PT ;  /* 0x0000007f5d007812 */ /* 0x000fe400078ec0ff */
[----:B------:R-:W-:Y:S02]  /*06f0*/  PLOP3.LUT P0, PT, P0, P4, PT, 0x80, 0x0 ;  /* 0x000000000000781c */ /* 0x000fe40000709070 */
[----:B------:R-:W-:Y:S02]  /*0700*/  SEL R18, R18, 0x2, P5 ;  /* 0x0000000212127807 */ /* 0x000fe40002800000 */
[----:B------:R-:W-:Y:S01]  /*0710*/  P2R R101, PR, RZ, 0x1 ;  /* 0x00000001ff657803 */ /* 0x000fe20000000000 */
[----:B------:R0:W2:Y:S01]  /*0720*/  @!UP1 SYNCS.EXCH.64 URZ, [UR6+0x48], UR4 ;  /* 0x00004804063f95b2 */ /* 0x0000a20008000100 */
[----:B------:R-:W-:Y:S01]  /*0730*/  NOP ;  /* 0x0000000000007918 */ /* 0x000fe20000000000 */
[----:B------:R-:W-:Y:S06]  /*0740*/  @!P3 BRA `(.L_x_3) ;  /* 0x000000000008b947 */ /* 0x000fec0003800000 */
[----:B-12-4-:R-:W-:Y:S01]  /*0750*/  UCGABAR_ARV ;  /* 0x00000000000079c7 */ /* 0x016fe20008000000 */
[----:B------:R-:W-:Y:S05]  /*0760*/  BRA `(.L_x_4) ;  /* 0x0000000000047947 */ /* 0x000fea0003800000 */
.L_x_3:
[----:B-12-4-:R-:W-:Y:S01]  /*0770*/  NOP ;  /* 0x0000000000007918 */ /* 0x016fe20000000000 */
.L_x_4:
[----:B------:R-:W1:Y:S01]  /*0780*/  LDC R2, c[0x0][0x65c] ;  /* 0x00019700ff027b82 */ /* 0x000e620000000800 */
[----:B------:R-:W-:Y:S02]  /*0790*/  IMAD.U32 R10, RZ, RZ, UR8 ;  /* 0x00000008ff0a7e24 */ /* 0x000fe4000f8e00ff */
[----:B------:R-:W-:Y:S01]  /*07a0*/  IMAD.MOV.U32 R11, RZ, RZ, RZ ;  /* 0x000000ffff0b7224 */ /* 0x000fe200078e00ff */
[----:B-1----:R-:W-:-:S04]  /*07b0*/  ISETP.NE.AND P1, PT, R2, 0x1, PT ;  /* 0x000000010200780c */ /* 0x002fc80003f25270 */
[----:B------:R-:W-:-:S09]  /*07c0*/  P2R R5, PR, RZ, 0x2 ;  /* 0x00000002ff057803 */ /* 0x000fd20000000000 */
[----:B------:R-:W1:Y:S01]  /*07d0*/  @P1 LDC R17, c[0x0][0x10] ;  /* 0x00000400ff111b82 */ /* 0x000e620000000800 */
[----:B------:R-:W-:Y:S02]  /*07e0*/  @P1 IMAD.MOV.U32 R5, RZ, RZ, RZ ;  /* 0x000000ffff051224 */ /* 0x000fe400078e00ff */
[----:B------:R-:W-:-:S05]  /*07f0*/  @P1 IMAD.MOV.U32 R15, RZ, RZ, RZ ;  /* 0x000000ffff0f1224 */ /* 0x000fca00078e00ff */
[----:B------:R-:W2:Y:S01]  /*0800*/  @!P1 LDC R13, c[0x0][0xc] ;  /* 0x00000300ff0d9b82 */ /* 0x000ea20000000800 */
[----:B0-----:R-:W-:Y:S01]  /*0810*/  ULDC UR4, c[0x0][0xc] ;  /* 0x0000030000047ab9 */ /* 0x001fe20000000800 */
[----:B------:R-:W-:Y:S01]  /*0820*/  ULDC UR5, c[0x0][0x10] ;  /* 0x0000040000057ab9 */ /* 0x000fe20000000800 */
[----:B------:R-:W-:Y:S01]  /*0830*/  ULDC UR6, c[0x0][0x14] ;  /* 0x0000050000067ab9 */ /* 0x000fe20000000800 */
[----:B------:R-:W-:-:S04]  /*0840*/  UIMAD.WIDE.U32 UR4, UR4, UR5, URZ ;  /* 0x00000005040472a5 */ /* 0x000fc8000f8e003f */
[----:B------:R-:W-:Y:S02]  /*0850*/  UIMAD.WIDE.U32 UR36, UR4, UR6, URZ ;  /* 0x00000006042472a5 */ /* 0x000fe4000f8e003f */
[----:B------:R-:W-:-:S04]  /*0860*/  UIMAD UR42, UR5, UR6, URZ ;  /* 0x00000006052a72a4 */ /* 0x000fc8000f8e023f */
[----:B------:R-:W-:Y:S01]  /*0870*/  UIADD3 UR42, UR37, UR42, URZ ;  /* 0x0000002a252a7290 */ /* 0x000fe2000fffe03f */
[----:B-1----:R-:W-:-:S04]  /*0880*/  @P1 IMAD.WIDE.U32 R16, R17, UR8, R4 ;  /* 0x0000000811101c25 */ /* 0x002fc8000f8e0004 */
[----:B------:R-:W-:Y:S02]  /*0890*/  @P1 IMAD.IADD R17, R17, 0x1, R15 ;  /* 0x0000000111111824 */ /* 0x000fe400078e020f */
[----:B--2---:R-:W-:-:S04]  /*08a0*/  @!P1 IMAD.WIDE.U32 R10, R4, R13, R10 ;  /* 0x0000000d040a9225 */ /* 0x004fc800078e000a */
[----:B------:R-:W-:Y:S02]  /*08b0*/  @!P1 IMAD.MOV.U32 R16, RZ, RZ, R10 ;  /* 0x000000ffff109224 */ /* 0x000fe400078e000a */
[----:B------:R-:W-:Y:S01]  /*08c0*/  @!P1 IMAD.MOV.U32 R17, RZ, RZ, R11 ;  /* 0x000000ffff119224 */ /* 0x000fe200078e000b */
[----:B------:R-:W-:Y:S06]  /*08d0*/  @!P3 BRA `(.L_x_5) ;  /* 0x00000000000cb947 */ /* 0x000fec0003800000 */
[----:B------:R-:W-:Y:S01]  /*08e0*/  UCGABAR_WAIT ;  /* 0x0000000000007dc7 */ /* 0x000fe20008000000 */
[----:B------:R-:W-:Y:S01]  /*08f0*/  CCTL.IVALL ;  /* 0x00000000ff00798f */ /* 0x000fe20002000000 */
[----:B------:R-:W-:Y:S05]  /*0900*/  BRA `(.L_x_6) ;  /* 0x0000000000047947 */ /* 0x000fea0003800000 */
.L_x_5:
[----:B------:R-:W-:Y:S06]  /*0910*/  BAR.SYNC.DEFER_BLOCKING 0x0 ;  /* 0x0000000000007b1d */ /* 0x000fec0000010000 */
.L_x_6:
[----:B------:R-:W-:Y:S05]  /*0920*/  @!P2 BRA `(.L_x_7) ;  /* 0x000000500018a947 */ /* 0x000fea0003800000 */
[----:B------:R-:W-:-:S13]  /*0930*/  ISETP.GT.U32.AND P0, PT, R8, 0x1, PT ;  /* 0x000000010800780c */ /* 0x000fda0003f04070 */
[----:B------:R-:W-:Y:S05]  /*0940*/  @P0 EXIT ;  /* 0x000000000000094d */ /* 0x000fea0003800000 */
[----:B------:R-:W-:Y:S01]  /*0950*/  ULDC.64 UR4, c[0x0][0x650] ;  /* 0x0001940000047ab9 */ /* 0x000fe20000000a00 */
[----:B------:R-:W-:Y:S01]  /*0960*/  PRMT R3, RZ, 0x7610, R3 ;  /* 0x00007610ff037816 */ /* 0x000fe20000000003 */
[----:B------:R-:W-:Y:S01]  /*0970*/  IMAD.MOV.U32 R99, RZ, RZ, -0x1 ;  /* 0xffffffffff637424 */ /* 0x000fe200078e00ff */
[----:B------:R-:W-:Y:S01]  /*0980*/  ISETP.GE.U32.AND P0, PT, R16, UR4, PT ;  /* 0x0000000410007c0c */ /* 0x000fe2000bf06070 */
[----:B------:R-:W-:Y:S02]  /*0990*/  IMAD.MOV.U32 R100, RZ, RZ, -0x1 ;  /* 0xffffffffff647424 */ /* 0x000fe400078e00ff */
[----:B------:R-:W-:Y:S01]  /*09a0*/  IMAD.MOV.U32 R22, RZ, RZ, -0x1 ;  /* 0xffffffffff167424 */ /* 0x000fe200078e00ff */
[----:B------:R-:W-:-:S13]  /*09b0*/  ISETP.GE.U32.AND.EX P0, PT, R17, UR5, PT, P0 ;  /* 0x0000000511007c0c */ /* 0x000fda000bf06100 */
[----:B------:R-:W-:Y:S05]  /*09c0*/  @P0 BRA `(.L_x_8) ;  /* 0x00000004002c0947 */ /* 0x000fea0003800000 */
[----:B------:R-:W0:Y:S01]  /*09d0*/  LDC.64 R24, c[0x0][0x628] ;  /* 0x00018a00ff187b82 */ /* 0x000e220000000a00 */
[----:B------:R-:W-:Y:S02]  /*09e0*/  IMAD.MOV.U32 R10, RZ, RZ, R16 ;  /* 0x000000ffff0a7224 */ /* 0x000fe400078e0010 */
[----:B------:R-:W-:-:S05]  /*09f0*/  IMAD.MOV.U32 R11, RZ, RZ, R17 ;  /* 0x000000ffff0b7224 */ /* 0x000fca00078e0011 */
[----:B------:R-:W1:Y:S08]  /*0a00*/  LDC R8, c[0x0][0x630] ;  /* 0x00018c00ff087b82 */ /* 0x000e700000000800 */
[----:B------:R-:W2:Y:S01]  /*0a10*/  LDC.64 R26, c[0x0][0x620] ;  /* 0x00018800ff1a7b82 */ /* 0x000ea20000000a00 */
[----:B0-----:R-:W-:-:S04]  /*0a20*/  ISETP.NE.U32.AND P0, PT, R24, RZ, PT ;  /* 0x000000ff1800720c */ /* 0x001fc80003f05070 */
[----:B------:R-:W-:-:S13]  /*0a30*/  ISETP.NE.AND.EX P0, PT, R25, RZ, PT, P0 ;  /* 0x000000ff1900720c */ /* 0x000fda0003f05300 */
[----:B-12---:R-:W-:Y:S05]  /*0a40*/  @!P0 BRA `(.L_x_9) ;  /* 0x0000000000288947 */ /* 0x006fea0003800000 */
[----:B------:R-:W0:Y:S02]  /*0a50*/  LDC R3, c[0x0][0x634] ;  /* 0x00018d00ff037b82 */ /* 0x000e240000000800 */
[----:B0-----:R-:W-:-:S05]  /*0a60*/  IADD3 R3, P0, R16, R3, RZ ;  /* 0x0000000310037210 */ /* 0x001fca0007f1e0ff */
[----:B------:R-:W-:-:S04]  /*0a70*/  IMAD.X R21, RZ, RZ, R17, P0 ;  /* 0x000000ffff157224 */ /* 0x000fc800000e0611 */
[----:B------:R-:W-:-:S04]  /*0a80*/  IMAD.WIDE.U32 R10, R21, R24, RZ ;  /* 0x00000018150a7225 */ /* 0x000fc800078e00ff */
[----:B------:R-:W-:-:S04]  /*0a90*/  IMAD.WIDE.U32 R12, P0, R3, R25, R10 ;  /* 0x00000019030c7225 */ /* 0x000fc8000780000a */
[----:B------:R-:W-:-:S04]  /*0aa0*/  IMAD.WIDE.U32 R10, R3, R24, RZ ;  /* 0x00000018030a7225 */ /* 0x000fc800078e00ff */
[----:B------:R-:W-:Y:S01]  /*0ab0*/  IMAD.X R15, RZ, RZ, RZ, P0 ;  /* 0x000000ffff0f7224 */ /* 0x000fe200000e06ff */
[----:B------:R-:W-:Y:S01]  /*0ac0*/  IADD3 RZ, P0, R11, R12, RZ ;  /* 0x0000000c0bff7210 */ /* 0x000fe20007f1e0ff */
[----:B------:R-:W-:-:S04]  /*0ad0*/  IMAD.MOV.U32 R14, RZ, RZ, R13 ;  /* 0x000000ffff0e7224 */ /* 0x000fc800078e000d */
[----:B------:R-:W-:-:S08]  /*0ae0*/  IMAD.WIDE.U32.X R10, R21, R25, R14, P0 ;  /* 0x00000019150a7225 */ /* 0x000fd000000e040e */
.L_x_9:
[----:B------:R-:W0:Y:S01]  /*0af0*/  LDC.64 R28, c[0x0][0x640] ;  /* 0x00019000ff1c7b82 */ /* 0x000e220000000a00 */
[-CC-:B------:R-:W-:Y:S02]  /*0b00*/  SHF.R.U64 R30, R10, R8.reuse, R11.reuse ;  /* 0x000000080a1e7219 */ /* 0x180fe4000000120b */
[----:B------:R-:W-:Y:S02]  /*0b10*/  SHF.R.U32.HI R3, RZ, R8, R11 ;  /* 0x00000008ff037219 */ /* 0x000fe4000001160b */
[----:B------:R-:W-:-:S03]  /*0b20*/  IADD3 R5, P0, RZ, -R30, RZ ;  /* 0x8000001eff057210 */ /* 0x000fc60007f1e0ff */
[----:B------:R-:W1:Y:S02]  /*0b30*/  LDC R12, c[0x0][0x618] ;  /* 0x00018600ff0c7b82 */ /* 0x000e640000000800 */
[----:B------:R-:W-:Y:S02]  /*0b40*/  IMAD.X R3, RZ, RZ, ~R3, P0 ;  /* 0x000000ffff037224 */ /* 0x000fe400000e0e03 */
[----:B------:R-:W-:-:S04]  /*0b50*/  IMAD.WIDE.U32 R10, R5, R26, R16 ;  /* 0x0000001a050a7225 */ /* 0x000fc800078e0010 */
[----:B------:R-:W2:Y:S01]  /*0b60*/  LDC R20, c[0x0][0x608] ;  /* 0x00018200ff147b82 */ /* 0x000ea20000000800 */
[----:B------:R-:W-:Y:S02]  /*0b70*/  IMAD R8, R3, R26, RZ ;  /* 0x0000001a03087224 */ /* 0x000fe400078e02ff */
[----:B------:R-:W-:Y:S02]  /*0b80*/  IMAD.MOV.U32 R3, RZ, RZ, -0x1 ;  /* 0xffffffffff037424 */ /* 0x000fe400078e00ff */
[----:B------:R-:W-:Y:S02]  /*0b90*/  IMAD R5, R5, R27, R8 ;  /* 0x0000001b05057224 */ /* 0x000fe400078e0208 */
[----:B------:R-:W-:Y:S01]  /*0ba0*/  IMAD R26, R9, R23, R4 ;  /* 0x00000017091a7224 */ /* 0x000fe200078e0204 */
[----:B------:R-:W3:Y:S01]  /*0bb0*/  LDC R24, c[0x0][0x658] ;  /* 0x00019600ff187b82 */ /* 0x000ee20000000800 */
[----:B------:R-:W-:Y:S01]  /*0bc0*/  IMAD.IADD R5, R11, 0x1, R5 ;  /* 0x000000010b057824 */ /* 0x000fe200078e0205 */
[----:B0-----:R-:W-:Y:S01]  /*0bd0*/  ISETP.NE.U32.AND P0, PT, R28, RZ, PT ;  /* 0x000000ff1c00720c */ /* 0x001fe20003f05070 */
[----:B------:R-:W-:-:S03]  /*0be0*/  IMAD.MOV.U32 R23, RZ, RZ, 0x1 ;  /* 0x00000001ff177424 */ /* 0x000fc600078e00ff */
[----:B------:R-:W-:Y:S02]  /*0bf0*/  ISETP.NE.AND.EX P0, PT, R29, RZ, PT, P0 ;  /* 0x000000ff1d00720c */ /* 0x000fe40003f05300 */
[----:B------:R-:W0:Y:S01]  /*0c00*/  LDC R22, c[0x0][0x600] ;  /* 0x00018000ff167b82 */ /* 0x000e220000000800 */
[-CC-:B-1----:R-:W-:Y:S02]  /*0c10*/  SHF.R.U64 R14, R10, R12.reuse, R5.reuse ;  /* 0x0000000c0a0e7219 */ /* 0x182fe40000001205 */
[----:B------:R-:W-:-:S05]  /*0c20*/  SHF.R.U32.HI R5, RZ, R12, R5 ;  /* 0x0000000cff057219 */ /* 0x000fca0000011605 */
[----:B------:R-:W1:Y:S01]  /*0c30*/  LDC R15, c[0x0][0x648] ;  /* 0x00019200ff0f7b82 */ /* 0x000e620000000800 */
[-CC-:B--2---:R-:W-:Y:S02]  /*0c40*/  SHF.R.U64 R27, R14, R20.reuse, R5.reuse ;  /* 0x000000140e1b7219 */ /* 0x184fe40000001205 */
[----:B------:R-:W-:-:S05]  /*0c50*/  SHF.R.U32.HI R5, RZ, R20, R5 ;  /* 0x00000014ff057219 */ /* 0x000fca0000011605 */
[----:B------:R-:W2:Y:S01]  /*0c60*/  LDC R21, c[0x0][0x638] ;  /* 0x00018e00ff157b82 */ /* 0x000ea20000000800 */
[-CC-:B---3--:R-:W-:Y:S02]  /*0c70*/  SHF.R.U64 R20, R27, R24.reuse, R5.reuse ;  /* 0x000000181b147219 */ /* 0x188fe40000001205 */
[-C--:B------:R-:W-:Y:S02]  /*0c80*/  SHF.L.U32 R3, R3, R24.reuse, RZ ;  /* 0x0000001803037219 */ /* 0x080fe400000006ff */
[----:B------:R-:W-:Y:S01]  /*0c90*/  SHF.R.U32.HI R5, RZ, R24, R5 ;  /* 0x00000018ff057219 */ /* 0x000fe20000011605 */
[----:B------:R-:W-:Y:S01]  /*0ca0*/  IMAD.MOV.U32 R4, RZ, RZ, R20 ;  /* 0x000000ffff047224 */ /* 0x000fe200078e0014 */
[----:B------:R-:W-:Y:S01]  /*0cb0*/  LOP3.LUT R12, RZ, R3, RZ, 0x33, !PT ;  /* 0x00000003ff0c7212 */ /* 0x000fe200078e33ff */
[----:B------:R-:W3:Y:S01]  /*0cc0*/  LDC R25, c[0x0][0x610] ;  /* 0x00018400ff197b82 */ /* 0x000ee20000000800 */
[----:B------:R-:W-:Y:S05]  /*0cd0*/  @!P0 BRA `(.L_x_10) ;  /* 0x0000000000288947 */ /* 0x000fea0003800000 */
[----:B------:R-:W4:Y:S02]  /*0ce0*/  LDC R3, c[0x0][0x64c] ;  /* 0x00019300ff037b82 */ /* 0x000f240000000800 */
[----:B----4-:R-:W-:-:S05]  /*0cf0*/  IADD3 R3, P0, R20, R3, RZ ;  /* 0x0000000314037210 */ /* 0x010fca0007f1e0ff */
        /* <DEDUP_REMOVED lines=8> */
.L_x_10:
[----:B-1----:R-:W-:Y:S01]  /*0d80*/  SHF.R.U64 R4, R4, R15, R5 ;  /* 0x0000000f04047219 */ /* 0x002fe20000001205 */
[----:B0-----:R-:W-:Y:S01]  /*0d90*/  VIADD R5, R22, 0xffffffff ;  /* 0xffffffff16057836 */ /* 0x001fe20000000000 */
[----:B------:R-:W-:Y:S02]  /*0da0*/  SHF.L.U32 R3, R23, R24, RZ ;  /* 0x0000001817037219 */ /* 0x000fe400000006ff */
[----:B------:R-:W-:Y:S01]  /*0db0*/  LOP3.LUT R12, R27, R12, RZ, 0xc0, !PT ;  /* 0x0000000c1b0c7212 */ /* 0x000fe200078ec0ff */
[----:B------:R-:W-:Y:S01]  /*0dc0*/  IMAD.MOV R8, RZ, RZ, -R4 ;  /* 0x000000ffff087224 */ /* 0x000fe200078e0a04 */
[----:B------:R-:W-:-:S03]  /*0dd0*/  SEL R7, R7, R26, !P1 ;  /* 0x0000001a07077207 */ /* 0x000fc60004800000 */
[----:B------:R-:W-:Y:S01]  /*0de0*/  IMAD R12, R3, R4, R12 ;  /* 0x00000004030c7224 */ /* 0x000fe200078e020c */
[----:B------:R-:W-:Y:S01]  /*0df0*/  LOP3.LUT R4, R14, R5, RZ, 0xc0, !PT ;  /* 0x000000050e047212 */ /* 0x000fe200078ec0ff */
[----:B--2---:R-:W-:Y:S02]  /*0e00*/  IMAD R3, R8, R21, R20 ;  /* 0x0000001508037224 */ /* 0x004fe400078e0214 */
[----:B---3--:R-:W-:Y:S02]  /*0e10*/  IMAD R7, R12, R25, R7 ;  /* 0x000000190c077224 */ /* 0x008fe400078e0207 */
[----:B------:R-:W-:Y:S02]  /*0e20*/  IMAD.MOV.U32 R5, RZ, RZ, 0x1 ;  /* 0x00000001ff057424 */ /* 0x000fe400078e00ff */
[----:B------:R-:W-:Y:S02]  /*0e30*/  IMAD R4, R3, R22, R4 ;  /* 0x0000001603047224 */ /* 0x000fe400078e0204 */
[----:B------:R-:W-:Y:S01]  /*0e40*/  IMAD.MOV.U32 R22, RZ, RZ, R30 ;  /* 0x000000ffff167224 */ /* 0x000fe200078e001e */
[----:B------:R-:W-:-:S02]  /*0e50*/  PRMT R3, R5, 0x7610, R3 ;  /* 0x0000761005037816 */ /* 0x000fc40000000003 */
[----:B------:R-:W-:Y:S02]  /*0e60*/  SEL R100, R4, R7, !P1 ;  /* 0x0000000704647207 */ /* 0x000fe40004800000 */
[----:B------:R-:W-:-:S07]  /*0e70*/  SEL R99, R7, R4, !P1 ;  /* 0x0000000407637207 */ /* 0x000fce0004800000 */
.L_x_8:
[----:B------:R-:W-:-:S08]  /*0e80*/  NOP ;  /* 0x0000000000007918 */ /* 0x000fd00000000000 */
[----:B------:R-:W0:Y:S02]  /*0e90*/  USETMAXREG.TRY_ALLOC.CTAPOOL UP0, 0xe8 ;  /* 0x000000e8000079c8 */ /* 0x000e240008000600 */
[----:B0-----:R-:W-:-:S13]  /*0ea0*/  PLOP3.LUT P0, PT, PT, PT, UP0, 0x80, 0x0 ;  /* 0x000000000000781c */ /* 0x001fda0003f0f008 */
[----:B------:R-:W-:Y:S05]  /*0eb0*/  @!P0 BRA `(.L_x_8) ;  /* 0xfffffffc00f08947 */ /* 0x000fea000383ffff */
[----:B------:R-:W-:Y:S01]  /*0ec0*/  ULDC.64 UR4, c[0x0][0x598] ;  /* 0x0001660000047ab9 */ /* 0x000fe20000000a00 */
[----:B------:R-:W-:Y:S01]  /*0ed0*/  ULDC.64 UR38, c[0x0][0x208] ;  /* 0x0000820000267ab9 */ /* 0x000fe20000000a00 */
[----:B------:R-:W-:-:S04]  /*0ee0*/  ISETP.NE.U32.AND P0, PT, RZ, UR4, PT ;  /* 0x00000004ff007c0c */ /* 0x000fc8000bf05070 */
[----:B------:R-:W-:-:S13]  /*0ef0*/  ISETP.NE.AND.EX P0, PT, RZ, UR5, PT, P0 ;  /* 0x00000005ff007c0c */ /* 0x000fda000bf05300 */
[----:B------:R-:W-:Y:S05]  /*0f00*/  @!P0 BRA `(.L_x_11) ;  /* 0x00000000001c8947 */ /* 0x000fea0003800000 */
[----:B------:R-:W0:Y:S02]  /*0f10*/  LDC.64 R4, c[0x0][0x598] ;  /* 0x00016600ff047b82 */ /* 0x000e240000000a00 */
[----:B0-----:R-:W2:Y:S02]  /*0f20*/  LDG.E.64 R4, desc[UR38][R4.64] ;  /* 0x0000002604047981 */ /* 0x001ea4000c1e1b00 */
[----:B--2---:R-:W-:-:S04]  /*0f30*/  ISETP.NE.U32.AND P0, PT, R4, RZ, PT ;  /* 0x000000ff0400720c */ /* 0x004fc80003f05070 */
[----:B------:R-:W-:-:S13]  /*0f40*/  ISETP.NE.AND.EX P0, PT, R5, RZ, PT, P0 ;  /* 0x000000ff0500720c */ /* 0x000fda0003f05300 */
[----:B------:R-:W-:Y:S05]  /*0f50*/  @!P0 BRA `(.L_x_11) ;  /* 0x0000000000088947 */ /* 0x000fea0003800000 */
[----:B------:R0:W5:Y:S01]  /*0f60*/  LD.E R23, desc[UR38][R4.64] ;  /* 0x0000002604177980 */ /* 0x000162000c101900 */
[----:B------:R-:W-:Y:S05]  /*0f70*/  BRA `(.L_x_12) ;  /* 0x0000000000247947 */ /* 0x000fea0003800000 */
.L_x_11:
[----:B------:R-:W-:Y:S02]  /*0f80*/  ULDC.64 UR4, c[0x0][0x588] ;  /* 0x0001620000047ab9 */ /* 0x000fe40000000a00 */
[----:B------:R-:W-:-:S04]  /*0f90*/  ISETP.NE.U32.AND P0, PT, RZ, UR4, PT ;  /* 0x00000004ff007c0c */ /* 0x000fc8000bf05070 */
[----:B------:R-:W-:-:S13]  /*0fa0*/  ISETP.NE.AND.EX P0, PT, RZ, UR5, PT, P0 ;  /* 0x00000005ff007c0c */ /* 0x000fda000bf05300 */
[----:B------:R-:W-:Y:S05]  /*0fb0*/  @!P0 BRA `(.L_x_13) ;  /* 0x00000000000c8947 */ /* 0x000fea0003800000 */
[----:B------:R-:W0:Y:S02]  /*0fc0*/  LDC.64 R4, c[0x0][0x588] ;  /* 0x00016200ff047b82 */ /* 0x000e240000000a00 */
[----:B0-----:R1:W5:Y:S01]  /*0fd0*/  LDG.E R23, desc[UR38][R4.64] ;  /* 0x0000002604177981 */ /* 0x001362000c1e1900 */
[----:B------:R-:W-:Y:S05]  /*0fe0*/  BRA `(.L_x_12) ;  /* 0x0000000000087947 */ /* 0x000fea0003800000 */
.L_x_13:
[----:B------:R-:W-:Y:S02]  /*0ff0*/  ULDC UR4, c[0x0][0x580] ;  /* 0x0001600000047ab9 */ /* 0x000fe40000000800 */
[----:B------:R-:W-:-:S07]  /*1000*/  IMAD.U32 R23, RZ, RZ, UR4 ;  /* 0x00000004ff177e24 */ /* 0x000fce000f8e00ff */
.L_x_12:
[----:B------:R-:W-:Y:S02]  /*1010*/  ULDC.64 UR4, c[0x0][0x5a0] ;  /* 0x0001680000047ab9 */ /* 0x000fe40000000a00 */
[----:B------:R-:W-:-:S04]  /*1020*/  ISETP.NE.U32.AND P0, PT, RZ, UR4, PT ;  /* 0x00000004ff007c0c */ /* 0x000fc8000bf05070 */
[----:B------:R-:W-:-:S13]  /*1030*/  ISETP.NE.AND.EX P0, PT, RZ, UR5, PT, P0 ;  /* 0x00000005ff007c0c */ /* 0x000fda000bf05300 */
[----:B------:R-:W-:Y:S05]  /*1040*/  @!P0 BRA `(.L_x_14) ;  /* 0x00000000001c8947 */ /* 0x000fea0003800000 */
[----:B01----:R-:W0:Y:S02]  /*1050*/  LDC.64 R4, c[0x0][0x5a0] ;  /* 0x00016800ff047b82 */ /* 0x003e240000000a00 */
[----:B0-----:R-:W2:Y:S02]  /*1060*/  LDG.E.64 R4, desc[UR38][R4.64] ;  /* 0x0000002604047981 */ /* 0x001ea4000c1e1b00 */
[----:B--2---:R-:W-:-:S04]  /*1070*/  ISETP.NE.U32.AND P0, PT, R4, RZ, PT ;  /* 0x000000ff0400720c */ /* 0x004fc80003f05070 */
[----:B------:R-:W-:-:S13]  /*1080*/  ISETP.NE.AND.EX P0, PT, R5, RZ, PT, P0 ;  /* 0x000000ff0500720c */ /* 0x000fda0003f05300 */
[----:B------:R-:W-:Y:S05]  /*1090*/  @!P0 BRA `(.L_x_14) ;  /* 0x0000000000088947 */ /* 0x000fea0003800000 */
[----:B------:R0:W5:Y:S01]  /*10a0*/  LD.E R90, desc[UR38][R4.64] ;  /* 0x00000026045a7980 */ /* 0x000162000c101900 */
[----:B------:R-:W-:Y:S05]  /*10b0*/  BRA `(.L_x_15) ;  /* 0x0000000000247947 */ /* 0x000fea0003800000 */
.L_x_14:
[----:B------:R-:W-:Y:S02]  /*10c0*/  ULDC.64 UR4, c[0x0][0x590] ;  /* 0x0001640000047ab9 */ /* 0x000fe40000000a00 */
[----:B------:R-:W-:-:S04]  /*10d0*/  ISETP.NE.U32.AND P0, PT, RZ, UR4, PT ;  /* 0x00000004ff007c0c */ /* 0x000fc8000bf05070 */
[----:B------:R-:W-:-:S13]  /*10e0*/  ISETP.NE.AND.EX P0, PT, RZ, UR5, PT, P0 ;  /* 0x00000005ff007c0c */ /* 0x000fda000bf05300 */
[----:B------:R-:W-:Y:S05]  /*10f0*/  @!P0 BRA `(.L_x_16) ;  /* 0x00000000000c8947 */ /* 0x000fea0003800000 */
[----:B------:R-:W2:Y:S02]  /*1100*/  LDC.64 R90, c[0x0][0x590] ;  /* 0x00016400ff5a7b82 */ /* 0x000ea40000000a00 */
[----:B--2---:R2:W5:Y:S01]  /*1110*/  LDG.E R90, desc[UR38][R90.64] ;  /* 0x000000265a5a7981 */ /* 0x004562000c1e1900 */
[----:B------:R-:W-:Y:S05]  /*1120*/  BRA `(.L_x_15) ;  /* 0x0000000000087947 */ /* 0x000fea0003800000 */
.L_x_16:
[----:B------:R-:W-:Y:S02]  /*1130*/  ULDC UR4, c[0x0][0x584] ;  /* 0x0001610000047ab9 */ /* 0x000fe40000000800 */
[----:B------:R-:W-:-:S07]  /*1140*/  IMAD.U32 R90, RZ, RZ, UR4 ;  /* 0x00000004ff5a7e24 */ /* 0x000fce000f8e00ff */
.L_x_15:
[----:B------:R-:W-:-:S13]  /*1150*/  LOP3.LUT P0, RZ, R3, 0xff, RZ, 0xc0, !PT ;  /* 0x000000ff03ff7812 */ /* 0x000fda000780c0ff */
[----:B------:R-:W-:Y:S05]  /*1160*/  @!P0 EXIT ;  /* 0x000000000000894d */ /* 0x000fea0003800000 */
[----:B------:R-:W3:Y:S01]  /*1170*/  LDC R92, c[0x0][0x658] ;  /* 0x00019600ff5c7b82 */ /* 0x000ee20000000800 */
[----:B------:R-:W-:Y:S01]  /*1180*/  LOP3.LUT R6, R6, 0x1, RZ, 0xc0, !PT ;  /* 0x0000000106067812 */ /* 0x000fe200078ec0ff */
[----:B------:R-:W-:Y:S01]  /*1190*/  ULDC.64 UR6, c[0x0][0x288] ;  /* 0x0000a20000067ab9 */ /* 0x000fe20000000a00 */
[----:B------:R-:W-:Y:S01]  /*11a0*/  SHF.R.U32.HI R3, RZ, 0x1, R0 ;  /* 0x00000001ff037819 */ /* 0x000fe20000011600 */
[----:B------:R-:W-:Y:S01]  /*11b0*/  UIADD3 UR4, UR7, 0x7f, URZ ;  /* 0x0000007f07047890 */ /* 0x000fe2000fffe03f */
[----:B------:R-:W-:Y:S01]  /*11c0*/  SHF.R.U32.HI R0, RZ, 0x2, R93 ;  /* 0x00000002ff007819 */ /* 0x000fe2000001165d */
[----:B01----:R-:W-:Y:S01]  /*11d0*/  IMAD.SHL.U32 R5, R6, 0x40, RZ ;  /* 0x0000004006057824 */ /* 0x003fe200078e00ff */
[----:B------:R-:W-:Y:S01]  /*11e0*/  LOP3.LUT R3, R3, 0x30, RZ, 0xc0, !PT ;  /* 0x0000003003037812 */ /* 0x000fe200078ec0ff */
[----:B------:R-:W0:Y:S01]  /*11f0*/  LDC R95, c[0x0][0x600] ;  /* 0x00018000ff5f7b82 */ /* 0x000e220000000800 */
[----:B------:R-:W-:Y:S01]  /*1200*/  LOP3.LUT R0, R0, 0x7, RZ, 0xc0, !PT ;  /* 0x0000000700007812 */ /* 0x000fe200078ec0ff */
[----:B------:R-:W-:Y:S01]  /*1210*/  USHF.R.S32.HI UR5, URZ, 0x1f, UR4 ;  /* 0x0000001f3f057899 */ /* 0x000fe20008011404 */
[----:B--2---:R-:W-:Y:S01]  /*1220*/  LOP3.LUT R91, R93, 0x3, RZ, 0xc0, !PT ;  /* 0x000000035d5b7812 */ /* 0x004fe200078ec0ff */
[----:B------:R-:W-:Y:S01]  /*1230*/  IMAD.MOV.U32 R7, RZ, RZ, 0x1 ;  /* 0x00000001ff077424 */ /* 0x000fe200078e00ff */
[--C-:B------:R-:W-:Y:S01]  /*1240*/  LOP3.LUT R88, R5, 0x40, R0.reuse, 0xe2, !PT ;  /* 0x0000004005587812 */ /* 0x100fe200078ee200 */
[----:B------:R-:W-:Y:S01]  /*1250*/  ULEA.HI UR5, UR5, UR4, URZ, 0x7 ;  /* 0x0000000405057291 */ /* 0x000fe2000f8f383f */
[-C--:B------:R-:W-:Y:S01]  /*1260*/  IADD3 R5, RZ, -R3.reuse, -R0 ;  /* 0x80000003ff057210 */ /* 0x080fe20007ffe800 */
[----:B------:R-:W-:Y:S01]  /*1270*/  IMAD.U32 R4, RZ, RZ, UR6 ;  /* 0x00000006ff047e24 */ /* 0x000fe2000f8e00ff */
[----:B------:R-:W-:Y:S01]  /*1280*/  LOP3.LUT R88, R88, R3, RZ, 0xfc, !PT ;  /* 0x0000000358587212 */ /* 0x000fe200078efcff */
[----:B------:R-:W-:Y:S01]  /*1290*/  USHF.R.S32.HI UR43, URZ, 0x7, UR5 ;  /* 0x000000073f2b7899 */ /* 0x000fe20008011405 */
[----:B------:R-:W-:Y:S01]  /*12a0*/  IMAD.MOV.U32 R3, RZ, RZ, -0x1 ;  /* 0xffffffffff037424 */ /* 0x000fe200078e00ff */
[----:B------:R-:W-:Y:S01]  /*12b0*/  LOP3.LUT R94, R93, 0x80, RZ, 0xc0, !PT ;  /* 0x000000805d5e7812 */ /* 0x000fe200078ec0ff */
[----:B------:R-:W-:Y:S01]  /*12c0*/  IMAD R5, R6, -0x40, R5 ;  /* 0xffffffc006057824 */ /* 0x000fe200078e0205 */
[----:B------:R-:W-:Y:S01]  /*12d0*/  UISETP.LT.AND UP0, UPT, UR43, 0x1, UPT ;  /* 0x000000012b00788c */ /* 0x000fe2000bf01270 */
[----:B------:R-:W-:Y:S01]  /*12e0*/  IMAD R91, R91, -0x2, R4 ;  /* 0xfffffffe5b5b7824 */ /* 0x000fe200078e0204 */
[-C--:B---3--:R-:W-:Y:S01]  /*12f0*/  SHF.L.U32 R3, R3, R92.reuse, RZ ;  /* 0x0000005c03037219 */ /* 0x088fe200000006ff */
[----:B------:R-:W-:Y:S01]  /*1300*/  ULDC UR4, c[0x0][0x284] ;  /* 0x0000a10000047ab9 */ /* 0x000fe20000000800 */
[----:B------:R-:W-:Y:S01]  /*1310*/  USEL UR44, UR43, 0x1, UP0 ;  /* 0x000000012b2c7887 */ /* 0x000fe20008000000 */
[----:B------:R-:W-:Y:S01]  /*1320*/  SHF.L.U32 R92, R7, R92, RZ ;  /* 0x0000005c075c7219 */ /* 0x000fe200000006ff */
[----:B------:R-:W-:Y:S01]  /*1330*/  IMAD.SHL.U32 R93, R93, 0x2, RZ ;  /* 0x000000025d5d7824 */ /* 0x000fe200078e00ff */
[----:B------:R-:W-:Y:S01]  /*1340*/  SHF.R.U32.HI R94, RZ, 0x7, R94 ;  /* 0x00000007ff5e7819 */ /* 0x000fe2000001165e */
[----:B------:R-:W-:Y:S01]  /*1350*/  VIADD R97, R5, UR4 ;  /* 0x0000000405617c36 */ /* 0x000fe20008000000 */
[----:B------:R-:W-:Y:S01]  /*1360*/  LOP3.LUT R96, RZ, R3, RZ, 0x33, !PT ;  /* 0x00000003ff607212 */ /* 0x000fe200078e33ff */
[----:B0-----:R-:W-:Y:S01]  /*1370*/  VIADD R95, R95, 0xffffffff ;  /* 0xffffffff5f5f7836 */ /* 0x001fe20000000000 */
[----:B------:R-:W-:Y:S01]  /*1380*/  UIADD3 UR44, UR43, -UR44, URZ ;  /* 0x8000002c2b2c7290 */ /* 0x000fe2000fffe03f */
[----:B------:R-:W-:Y:S01]  /*1390*/  IMAD.MOV.U32 R89, RZ, RZ, RZ ;  /* 0x000000ffff597224 */ /* 0x000fe200078e00ff */
[----:B------:R-:W-:Y:S01]  /*13a0*/  UMOV UR40, URZ ;  /* 0x0000003f00287c82 */ /* 0x000fe20008000000 */
[----:B------:R-:W-:-:S09]  /*13b0*/  UMOV UR41, URZ ;  /* 0x0000003f00297c82 */ /* 0x000fd20008000000 */
.L_x_166:
[----:B0-----:R-:W0:Y:S01]  /*13c0*/  SHFL.IDX PT, R0, R94, RZ, 0x1f ;  /* 0x00001fff5e007589 */ /* 0x001e2200000e0000 */
[----:B-1----:R-:W1:Y:S01]  /*13d0*/  S2UR UR7, SR_CgaCtaId ;  /* 0x00000000000779c3 */ /* 0x002e620000008800 */
[----:B------:R-:W-:Y:S01]  /*13e0*/  UMOV UR6, 0x400 ;  /* 0x0000040000067882 */ /* 0x000fe20000000000 */
[----:B0-----:R-:W-:Y:S01]  /*13f0*/  R2UR UR4, R0 ;  /* 0x00000000000472ca */ /* 0x001fe200000e0000 */
[----:B-1----:R-:W-:-:S12]  /*1400*/  ULEA UR6, UR7, UR6, 0x18 ;  /* 0x0000000607067291 */ /* 0x002fd8000f8ec03f */
[----:B------:R-:W-:-:S04]  /*1410*/  ULEA.HI UR5, UR4, UR4, URZ, 0x1 ;  /* 0x0000000404057291 */ /* 0x000fc8000f8f083f */
[----:B------:R-:W-:-:S04]  /*1420*/  ULOP3.LUT UR5, UR5, 0x7fffe, URZ, 0xc0, !UPT ;  /* 0x0007fffe05057892 */ /* 0x000fc8000f8ec03f */
[----:B------:R-:W-:-:S03]  /*1430*/  UIADD3 UR5, UR4, -UR5, URZ ;  /* 0x8000000504057290 */ /* 0x000fc6000fffe03f */
[----:B------:R-:W-:Y:S01]  /*1440*/  ULDC UR4, c[0x0][0x28c] ;  /* 0x0000a30000047ab9 */ /* 0x000fe20000000800 */
[----:B------:R-:W-:Y:S01]  /*1450*/  ULEA UR5, UR5, UR6, 0xd ;  /* 0x0000000605057291 */ /* 0x000fe2000f8e683f */
[----:B------:R-:W-:-:S03]  /*1460*/  ISETP.LT.AND P0, PT, RZ, UR4, PT ;  /* 0x00000004ff007c0c */ /* 0x000fc6000bf01270 */
[----:B------:R-:W-:-:S04]  /*1470*/  UIADD3 UR5, UR5, 0x100, URZ ;  /* 0x0000010005057890 */ /* 0x000fc8000fffe03f */
[----:B------:R-:W-:-:S04]  /*1480*/  USHF.R.U32.HI UR5, URZ, 0x4, UR5 ;  /* 0x000000043f057899 */ /* 0x000fc80008011605 */
[----:B------:R-:W-:-:S04]  /*1490*/  ULOP3.LUT UR5, UR5, 0x3fff, URZ, 0xc0, !UPT ;  /* 0x00003fff05057892 */ /* 0x000fc8000f8ec03f */
[----:B------:R-:W-:Y:S01]  /*14a0*/  ULOP3.LUT UR45, UR5, 0x10000, URZ, 0xfc, !UPT ;  /* 0x00010000052d7892 */ /* 0x000fe2000f8efc3f */
[----:B---3--:R-:W-:Y:S11]  /*14b0*/  @P0 BRA `(.L_x_17) ;  /* 0x0000000000400947 */ /* 0x008ff60003800000 */
[----:B------:R-:W-:Y:S01]  /*14c0*/  MOV R0, 0x0 ;  /* 0x0000000000007802 */ /* 0x000fe20000000f00 */
[----:B------:R-:W-:Y:S01]  /*14d0*/  ULDC.64 UR4, c[0x4][0x68] ;  /* 0x01001a0000047ab9 */ /* 0x000fe20000000a00 */
[----:B------:R-:W-:Y:S01]  /*14e0*/  ULDC.64 UR6, c[0x4][0x8] ;  /* 0x0100020000067ab9 */ /* 0x000fe20000000a00 */
[----:B------:R-:W-:Y:S01]  /*14f0*/  IMAD.U32 R4, RZ, RZ, UR4 ;  /* 0x00000004ff047e24 */ /* 0x000fe2000f8e00ff */
[----:B------:R0:W1:Y:S01]  /*1500*/  LDC.64 R14, c[0x4][R0] ;  /* 0x01000000000e7b82 */ /* 0x0000620000000a00 */
[----:B------:R-:W-:Y:S01]  /*1510*/  IMAD.U32 R5, RZ, RZ, UR5 ;  /* 0x00000005ff057e24 */ /* 0x000fe2000f8e00ff */
[----:B------:R-:W-:Y:S01]  /*1520*/  ULDC.64 UR4, c[0x4][0x70] ;  /* 0x01001c0000047ab9 */ /* 0x000fe20000000a00 */
[----:B------:R-:W-:Y:S02]  /*1530*/  IMAD.U32 R10, RZ, RZ, UR6 ;  /* 0x00000006ff0a7e24 */ /* 0x000fe4000f8e00ff */
[----:B------:R-:W-:Y:S02]  /*1540*/  IMAD.U32 R6, RZ, RZ, UR4 ;  /* 0x00000004ff067e24 */ /* 0x000fe4000f8e00ff */
[----:B------:R-:W-:-:S02]  /*1550*/  IMAD.U32 R7, RZ, RZ, UR5 ;  /* 0x00000005ff077e24 */ /* 0x000fc4000f8e00ff */
[----:B------:R-:W-:Y:S02]  /*1560*/  IMAD.U32 R11, RZ, RZ, UR7 ;  /* 0x00000007ff0b7e24 */ /* 0x000fe4000f8e00ff */
[----:B------:R-:W-:Y:S02]  /*1570*/  IMAD.MOV.U32 R8, RZ, RZ, 0x1e1 ;  /* 0x000001e1ff087424 */ /* 0x000fe400078e00ff */
[----:B------:R-:W-:Y:S02]  /*1580*/  IMAD.MOV.U32 R12, RZ, RZ, 0x1 ;  /* 0x00000001ff0c7424 */ /* 0x000fe400078e00ff */
[----:B0-----:R-:W-:-:S07]  /*1590*/  IMAD.MOV.U32 R13, RZ, RZ, RZ ;  /* 0x000000ffff0d7224 */ /* 0x001fce00078e00ff */
[----:B------:R-:W-:-:S07]  /*15a0*/  LEPC R20, `(.L_x_17) ;  /* 0x000000001014794e */ /* 0x000fce0000000000 */
[----:B-1---5:R-:W-:Y:S05]  /*15b0*/  CALL.ABS.NOINC R14 ;  /* 0x000000000e007343 */ /* 0x022fea0003c00000 */
.L_x_17:
[----:B------:R-:W-:-:S04]  /*15c0*/  LOP3.LUT R0, R18, 0x1, RZ, 0xfc, !PT ;  /* 0x0000000112007812 */ /* 0x000fc800078efcff */
[----:B------:R-:W-:-:S13]  /*15d0*/  ISETP.NE.AND P0, PT, R0, 0x3, PT ;  /* 0x000000030000780c */ /* 0x000fda0003f05270 */
[----:B------:R-:W-:Y:S05]  /*15e0*/  @!P0 BRA `(.L_x_18) ;  /* 0x0000000000048947 */ /* 0x000fea0003800000 */
[----:B------:R-:W-:Y:S01]  /*15f0*/  BPT.TRAP 0x1 ;  /* 0x000000040000795c */ /* 0x000fe20000300000 */
.L_x_18:
[----:B------:R-:W0:Y:S01]  /*1600*/  S2UR UR5, SR_CgaCtaId ;  /* 0x00000000000579c3 */ /* 0x000e220000008800 */
[----:B------:R-:W-:Y:S01]  /*1610*/  UMOV UR4, 0x400 ;  /* 0x0000040000047882 */ /* 0x000fe20000000000 */
[----:B------:R-:W-:Y:S02]  /*1620*/  IMAD.U32 R0, RZ, RZ, UR40 ;  /* 0x00000028ff007e24 */ /* 0x000fe4000f8e00ff */
[----:B------:R-:W-:-:S03]  /*1630*/  IMAD.U32 R3, RZ, RZ, UR41 ;  /* 0x00000029ff037e24 */ /* 0x000fc6000f8e00ff */
[----:B------:R-:W-:Y:S01]  /*1640*/  SHF.L.U32 R0, R0, 0x1f, RZ ;  /* 0x0000001f00007819 */ /* 0x000fe200000006ff */
[----:B0-----:R-:W-:-:S06]  /*1650*/  ULEA UR4, UR5, UR4, 0x18 ;  /* 0x0000000405047291 */ /* 0x001fcc000f8ec03f */
[----:B------:R-:W-:-:S04]  /*1660*/  IMAD.U32 R6, RZ, RZ, UR4 ;  /* 0x00000004ff067e24 */ /* 0x000fc8000f8e00ff */
[----:B------:R-:W-:-:S04]  /*1670*/  IMAD R3, R3, 0x8, R6 ;  /* 0x0000000803037824 */ /* 0x000fc800078e0206 */
[----:B------:R0:W1:Y:S01]  /*1680*/  SYNCS.PHASECHK.TRANS64.TRYWAIT P1, [R3+URZ], R0 ;  /* 0x00000000030075a7 */ /* 0x000062000802017f */
[----:B------:R-:W-:Y:S05]  /*1690*/  @!P0 BRA `(.L_x_19) ;  /* 0x0000000000048947 */ /* 0x000fea0003800000 */
[----:B------:R-:W-:Y:S01]  /*16a0*/  BPT.TRAP 0x1 ;  /* 0x000000040000795c */ /* 0x000fe20000300000 */
.L_x_19:
[----:B------:R-:W-:-:S05]  /*16b0*/  IMAD.U32 R4, RZ, RZ, UR44 ;  /* 0x0000002cff047e24 */ /* 0x000fca000f8e00ff */
[----:B------:R-:W-:Y:S01]  /*16c0*/  ISETP.GE.AND P2, PT, R4, 0x1, PT ;  /* 0x000000010400780c */ /* 0x000fe20003f46270 */
[----:B-1----:R-:W-:-:S12]  /*16d0*/  @P1 BRA `(.L_x_20) ;  /* 0x0000000000081947 */ /* 0x002fd80003800000 */
[----:B------:R-:W1:Y:S02]  /*16e0*/  SYNCS.PHASECHK.TRANS64.TRYWAIT P1, [R3+URZ], R0 ;  /* 0x00000000030075a7 */ /* 0x000e64000802017f */
[----:B-1----:R-:W-:Y:S05]  /*16f0*/  @!P1 BRA `(.L_x_21) ;  /* 0x0000005400d09947 */ /* 0x002fea0003800000 */
.L_x_20:
[----:B------:R-:W-:Y:S05]  /*1700*/  WARPSYNC.ALL ;  /* 0x0000000000007948 */ /* 0x000fea0003800000 */
[----:B------:R-:W-:Y:S01]  /*1710*/  R2UR UR4, R6 ;  /* 0x00000000060472ca */ /* 0x000fe200000e0000 */
[----:B------:R-:W-:Y:S01]  /*1720*/  ULEA UR5, UR41, UR45, 0xa ;  /* 0x0000002d29057291 */ /* 0x000fe2000f8e503f */
[----:B------:R-:W-:Y:S01]  /*1730*/  WARPGROUP.ARRIVE ;  /* 0x00000000000079c5 */ /* 0x000fe20000000000 */
[----:B------:R-:W-:Y:S01]  /*1740*/  UMOV UR9, 0x40000040 ;  /* 0x4000004000097882 */ /* 0x000fe20000000000 */
[----:B------:R-:W-:-:S04]  /*1750*/  UMOV UR11, 0x40000040 ;  /* 0x40000040000b7882 */ /* 0x000fc80000000000 */
[----:B------:R-:W-:-:S05]  /*1760*/  UMOV UR8, UR5 ;  /* 0x0000000500087c82 */ /* 0x000fca0008000000 */
[----:B------:R-:W-:-:S04]  /*1770*/  UIADD3 UR4, UR4, 0xc100, URZ ;  /* 0x0000c10004047890 */ /* 0x000fc8000fffe03f */
[----:B------:R-:W-:-:S04]  /*1780*/  USHF.R.U32.HI UR4, URZ, 0x4, UR4 ;  /* 0x000000043f047899 */ /* 0x000fc80008011604 */
[----:B------:R-:W-:-:S04]  /*1790*/  ULOP3.LUT UR4, UR4, 0x3fff, URZ, 0xc0, !UPT ;  /* 0x00003fff04047892 */ /* 0x000fc8000f8ec03f */
[----:B------:R-:W-:-:S04]  /*17a0*/  ULOP3.LUT UR4, UR4, 0x10000, URZ, 0xfc, !UPT ;  /* 0x0001000004047892 */ /* 0x000fc8000f8efc3f */
[----:B------:R-:W-:-:S07]  /*17b0*/  ULEA UR6, UR41, UR4, 0xa ;  /* 0x0000000429067291 */ /* 0x000fce000f8e503f */
[----:B------:R-:W-:Y:S02]  /*17c0*/  UMOV UR10, UR6 ;  /* 0x00000006000a7c82 */ /* 0x000fe40008000000 */
[----:B------:R-:W-:Y:S01]  /*17d0*/  IGMMA.64x128x32.S8.S8 R24, gdesc[UR8], RZ, !UPT, gsb0 ;  /* 0x03600000081879f1 */ /* 0x000fe2000c0410ff */
[----:B------:R-:W-:Y:S02]  /*17e0*/  UIADD3 UR8, UR5, 0x2, URZ ;  /* 0x0000000205087890 */ /* 0x000fe4000fffe03f */
[----:B------:R-:W-:Y:S01]  /*17f0*/  UIADD3 UR10, UR6, 0x2, URZ ;  /* 0x00000002060a7890 */ /* 0x000fe2000fffe03f */
[----:B------:R-:W-:Y:S01]  /*1800*/  UMOV UR9, 0x40000040 ;  /* 0x4000004000097882 */ /* 0x000fe20000000000 */
[----:B------:R-:W-:Y:S01]  /*1810*/  UMOV UR11, 0x40000040 ;  /* 0x40000040000b7882 */ /* 0x000fe20000000000 */
[----:B------:R-:W-:Y:S02]  /*1820*/  WARPGROUP.DEPBAR.LE gsb0, 0x0 ;  /* 0x00008000000079c5 */ /* 0x000fe40000010000 */
[----:B------:R-:W-:-:S06]  /*1830*/  WARPGROUP.ARRIVE ;  /* 0x00000000000079c5 */ /* 0x000fcc0000000000 */
[----:B------:R-:W-:Y:S01]  /*1840*/  IGMMA.64x128x32.S8.S8 R24, gdesc[UR8], R24, gsb0 ;  /* 0x03600000081879f1 */ /* 0x000fe20008041018 */
        /* <DEDUP_REMOVED lines=13> */
[----:B------:R-:W-:Y:S03]  /*1920*/  IGMMA.64x128x32.S8.S8 R24, gdesc[UR8], R24, gsb0 ;  /* 0x03600000081879f1 */ /* 0x000fe60008041018 */
[----:B------:R-:W-:Y:S02]  /*1930*/  WARPGROUP.DEPBAR.LE gsb0, 0x0 ;  /* 0x00008000000079c5 */ /* 0x000fe40000010000 */
[----:B------:R-:W-:Y:S05]  /*1940*/  @!P2 BRA `(.L_x_22) ;  /* 0x000000040028a947 */ /* 0x000fea0003800000 */
[----:B------:R-:W-:Y:S01]  /*1950*/  UIADD3 UR5, UR41, 0x1, URZ ;  /* 0x0000000129057890 */ /* 0x000fe2000fffe03f */
[----:B01----:R-:W-:Y:S02]  /*1960*/  IMAD.U32 R0, RZ, RZ, UR44 ;  /* 0x0000002cff007e24 */ /* 0x003fe4000f8e00ff */
[----:B------:R-:W-:Y:S01]  /*1970*/  IMAD.U32 R3, RZ, RZ, UR41 ;  /* 0x00000029ff037e24 */ /* 0x000fe2000f8e00ff */
[----:B------:R-:W-:-:S04]  /*1980*/  UISETP.NE.AND UP0, UPT, UR5, 0x3, UPT ;  /* 0x000000030500788c */ /* 0x000fc8000bf05270 */
[----:B------:R-:W-:Y:S02]  /*1990*/  USEL UR6, URZ, 0x1, UP0 ;  /* 0x000000013f067887 */ /* 0x000fe40008000000 */
[----:B------:R-:W-:Y:S02]  /*19a0*/  USEL UR5, UR5, URZ, UP0 ;  /* 0x0000003f05057287 */ /* 0x000fe40008000000 */
[----:B------:R-:W-:-:S06]  /*19b0*/  ULOP3.LUT UR6, UR40, UR6, URZ, 0x3c, !UPT ;  /* 0x0000000628067292 */ /* 0x000fcc000f8e3c3f */
[----:B------:R-:W-:-:S07]  /*19c0*/  IMAD.U32 R7, RZ, RZ, UR6 ;  /* 0x00000006ff077e24 */ /* 0x000fce000f8e00ff */
.L_x_29:
[----:B------:R-:W-:Y:S05]  /*19d0*/  @!P0 BRA `(.L_x_23) ;  /* 0x0000000000048947 */ /* 0x000fea0003800000 */
[----:B------:R-:W-:Y:S01]  /*19e0*/  BPT.TRAP 0x1 ;  /* 0x000000040000795c */ /* 0x000fe20000300000 */
.L_x_23:
[----:B------:R-:W0:Y:S01]  /*19f0*/  S2UR UR7, SR_CgaCtaId ;  /* 0x00000000000779c3 */ /* 0x000e220000008800 */
[----:B------:R-:W-:Y:S01]  /*1a00*/  UMOV UR6, 0x400 ;  /* 0x0000040000067882 */ /* 0x000fe20000000000 */
[----:B------:R-:W-:Y:S01]  /*1a10*/  IMAD.U32 R5, RZ, RZ, UR5 ;  /* 0x00000005ff057e24 */ /* 0x000fe2000f8e00ff */
[----:B------:R-:W-:Y:S01]  /*1a20*/  SHF.L.U32 R4, R7, 0x1f, RZ ;  /* 0x0000001f07047819 */ /* 0x000fe200000006ff */
[----:B0-----:R-:W-:-:S06]  /*1a30*/  ULEA UR6, UR7, UR6, 0x18 ;  /* 0x0000000607067291 */ /* 0x001fcc000f8ec03f */
[----:B------:R-:W-:-:S04]  /*1a40*/  IMAD.U32 R6, RZ, RZ, UR6 ;  /* 0x00000006ff067e24 */ /* 0x000fc8000f8e00ff */
[----:B------:R-:W-:-:S04]  /*1a50*/  IMAD R5, R5, 0x8, R6 ;  /* 0x0000000805057824 */ /* 0x000fc800078e0206 */
[----:B------:R0:W1:Y:S01]  /*1a60*/  SYNCS.PHASECHK.TRANS64.TRYWAIT P1, [R5+URZ], R4 ;  /* 0x00000004050075a7 */ /* 0x000062000802017f */
[----:B------:R-:W-:Y:S05]  /*1a70*/  @!P0 BRA `(.L_x_24) ;  /* 0x0000000000048947 */ /* 0x000fea0003800000 */
[----:B------:R-:W-:Y:S01]  /*1a80*/  BPT.TRAP 0x1 ;  /* 0x000000040000795c */ /* 0x000fe20000300000 */
.L_x_24:
[----:B-1----:R-:W-:Y:S05]  /*1a90*/  @P1 BRA `(.L_x_25) ;  /* 0x0000000000081947 */ /* 0x002fea0003800000 */
[----:B------:R-:W1:Y:S02]  /*1aa0*/  SYNCS.PHASECHK.TRANS64.TRYWAIT P1, [R5+URZ], R4 ;  /* 0x00000004050075a7 */ /* 0x000e64000802017f */
[----:B-1----:R-:W-:Y:S05]  /*1ab0*/  @!P1 BRA `(.L_x_26) ;  /* 0x0000005000f49947 */ /* 0x002fea0003800000 */
.L_x_25:
[----:B------:R-:W-:Y:S01]  /*1ac0*/  ULEA UR6, UR5, UR45, 0xa ;  /* 0x0000002d05067291 */ /* 0x000fe2000f8e503f */
[----:B------:R-:W-:Y:S01]  /*1ad0*/  WARPGROUP.ARRIVE ;  /* 0x00000000000079c5 */ /* 0x000fe20000000000 */
[----:B------:R-:W-:Y:S01]  /*1ae0*/  ULEA UR7, UR5, UR4, 0xa ;  /* 0x0000000405077291 */ /* 0x000fe2000f8e503f */
[----:B------:R-:W-:Y:S01]  /*1af0*/  UMOV UR9, 0x40000040 ;  /* 0x4000004000097882 */ /* 0x000fe20000000000 */
[----:B------:R-:W-:-:S03]  /*1b00*/  UMOV UR11, 0x40000040 ;  /* 0x40000040000b7882 */ /* 0x000fc60000000000 */
[----:B------:R-:W-:Y:S02]  /*1b10*/  UMOV UR8, UR6 ;  /* 0x0000000600087c82 */ /* 0x000fe40008000000 */
[----:B------:R-:W-:Y:S02]  /*1b20*/  UMOV UR10, UR7 ;  /* 0x00000007000a7c82 */ /* 0x000fe40008000000 */
[----:B------:R-:W-:Y:S01]  /*1b30*/  IGMMA.64x128x32.S8.S8 R24, gdesc[UR8], R24, gsb0 ;  /* 0x03600000081879f1 */ /* 0x000fe20008041018 */
[----:B------:R-:W-:Y:S02]  /*1b40*/  UIADD3 UR8, UR6, 0x2, URZ ;  /* 0x0000000206087890 */ /* 0x000fe4000fffe03f */
[----:B------:R-:W-:Y:S01]  /*1b50*/  UIADD3 UR10, UR7, 0x2, URZ ;  /* 0x00000002070a7890 */ /* 0x000fe2000fffe03f */
[----:B------:R-:W-:Y:S01]  /*1b60*/  UMOV UR9, 0x40000040 ;  /* 0x4000004000097882 */ /* 0x000fe20000000000 */
[----:B------:R-:W-:Y:S01]  /*1b70*/  UMOV UR11, 0x40000040 ;  /* 0x40000040000b7882 */ /* 0x000fe20000000000 */
[----:B------:R-:W-:-:S02]  /*1b80*/  WARPGROUP.DEPBAR.LE gsb0, 0x0 ;  /* 0x00008000000079c5 */ /* 0x000fc40000010000 */
        /* <DEDUP_REMOVED lines=18> */
[----:B------:R-:W-:Y:S01]  /*1cb0*/  BPT.TRAP 0x1 ;  /* 0x000000040000795c */ /* 0x000fe20000300000 */
.L_x_27:
[----:B------:R-:W-:-:S13]  /*1cc0*/  ISETP.NE.AND P1, PT, R101, RZ, PT ;  /* 0x000000ff6500720c */ /* 0x000fda0003f25270 */
[----:B01----:R-:W-:-:S04]  /*1cd0*/  @P1 IMAD R4, R3, 0x8, R6 ;  /* 0x0000000803041824 */ /* 0x003fc800078e0206 */
[----:B------:R-:W-:-:S05]  /*1ce0*/  @P1 VIADD R4, R4, 0x18 ;  /* 0x0000001804041836 */ /* 0x000fca0000000000 */
[----:B------:R-:W-:-:S04]  /*1cf0*/  @P1 PRMT R4, R19, 0x654, R4 ;  /* 0x0000065413041816 */ /* 0x000fc80000000004 */
[----:B------:R0:W-:Y:S01]  /*1d00*/  @P1 SYNCS.ARRIVE.TRANS64.RED.A1T0 RZ, [R4+URZ], RZ ;  /* 0x000000ff04ff19a7 */ /* 0x0001e2000810043f */
[----:B------:R-:W-:-:S13]  /*1d10*/  ISETP.GT.U32.AND P1, PT, R18, 0x1, PT ;  /* 0x000000011200780c */ /* 0x000fda0003f24070 */
[----:B0-----:R-:W-:Y:S05]  /*1d20*/  @P1 BRA `(.L_x_28) ;  /* 0x0000000000041947 */ /* 0x001fea0003800000 */
[----:B------:R-:W-:Y:S01]  /*1d30*/  BPT.TRAP 0x1 ;  /* 0x000000040000795c */ /* 0x000fe20000300000 */
.L_x_28:
[----:B------:R-:W-:Y:S01]  /*1d40*/  UIADD3 UR5, UR5, 0x1, URZ ;  /* 0x0000000105057890 */ /* 0x000fe2000fffe03f */
[C---:B------:R-:W-:Y:S01]  /*1d50*/  ISETP.GT.AND P2, PT, R0.reuse, 0x1, PT ;  /* 0x000000010000780c */ /* 0x040fe20003f44270 */
[----:B------:R-:W-:Y:S02]  /*1d60*/  VIADD R3, R3, 0x1 ;  /* 0x0000000103037836 */ /* 0x000fe40000000000 */
[----:B------:R-:W-:Y:S01]  /*1d70*/  UISETP.NE.AND UP0, UPT, UR5, 0x3, UPT ;  /* 0x000000030500788c */ /* 0x000fe2000bf05270 */
[----:B------:R-:W-:Y:S02]  /*1d80*/  VIADD R0, R0, 0xffffffff ;  /* 0xffffffff00007836 */ /* 0x000fe40000000000 */
[C---:B------:R-:W-:Y:S01]  /*1d90*/  ISETP.NE.AND P1, PT, R3.reuse, 0x3, PT ;  /* 0x000000030300780c */ /* 0x040fe20003f25270 */
[----:B------:R-:W-:Y:S02]  /*1da0*/  USEL UR6, URZ, 0x1, UP0 ;  /* 0x000000013f067887 */ /* 0x000fe40008000000 */
[----:B------:R-:W-:Y:S01]  /*1db0*/  USEL UR5, UR5, URZ, UP0 ;  /* 0x0000003f05057287 */ /* 0x000fe20008000000 */
[----:B------:R-:W-:-:S03]  /*1dc0*/  SEL R3, R3, RZ, P1 ;  /* 0x000000ff03037207 */ /* 0x000fc60000800000 */
[----:B------:R-:W-:Y:S01]  /*1dd0*/  LOP3.LUT R7, R7, UR6, RZ, 0x3c, !PT ;  /* 0x0000000607077c12 */ /* 0x000fe2000f8e3cff */
[----:B------:R-:W-:Y:S07]  /*1de0*/  @P2 BRA `(.L_x_29) ;  /* 0xfffffff800f82947 */ /* 0x000fee000383ffff */
.L_x_22:
[----:B01----:R-:W0:Y:S02]  /*1df0*/  LDC R0, c[0x0][0x28c] ;  /* 0x0000a300ff007b82 */ /* 0x003e240000000800 */
[----:B0-----:R-:W-:-:S13]  /*1e00*/  ISETP.GE.AND P1, PT, R0, 0x1, PT ;  /* 0x000000010000780c */ /* 0x001fda0003f26270 */
[----:B------:R-:W-:Y:S05]  /*1e10*/  @!P1 BRA `(.L_x_30) ;  /* 0x0000000000449947 */ /* 0x000fea0003800000 */
[----:B------:R-:W-:Y:S05]  /*1e20*/  @!P0 BRA `(.L_x_31) ;  /* 0x0000000000048947 */ /* 0x000fea0003800000 */
[----:B------:R-:W-:Y:S01]  /*1e30*/  BPT.TRAP 0x1 ;  /* 0x000000040000795c */ /* 0x000fe20000300000 */
.L_x_31:
[----:B------:R-:W-:-:S13]  /*1e40*/  ISETP.NE.AND P0, PT, R101, RZ, PT ;  /* 0x000000ff6500720c */ /* 0x000fda0003f05270 */
[----:B------:R-:W-:-:S05]  /*1e50*/  VOTEU.ANY UP0, P0 ;  /* 0x00000000003f7886 */ /* 0x000fca0000000100 */
[----:B------:R-:W-:-:S06]  /*1e60*/  @UP0 UIADD3 UR4, UR44, UR41, URZ ;  /* 0x000000292c040290 */ /* 0x000fcc000fffe03f */
[----:B------:R-:W-:Y:S02]  /*1e70*/  IMAD.U32 R4, RZ, RZ, UR4 ;  /* 0x00000004ff047e24 */ /* 0x000fe4000f8e00ff */
[----:B------:R-:W-:Y:S02]  /*1e80*/  IMAD.U32 R3, RZ, RZ, UR4 ;  /* 0x00000004ff037e24 */ /* 0x000fe4000f8e00ff */
[----:B------:R-:W-:-:S05]  /*1e90*/  @P0 IMAD.WIDE.U32 R4, R4, -0x55555555, RZ ;  /* 0xaaaaaaab04040825 */ /* 0x000fca00078e00ff */
[----:B------:R-:W-:-:S05]  /*1ea0*/  @P0 SHF.R.U32.HI R0, RZ, 0x1, R5 ;  /* 0x00000001ff000819 */ /* 0x000fca0000011605 */
[----:B------:R-:W-:-:S04]  /*1eb0*/  @P0 IMAD R0, R0, -0x3, R3 ;  /* 0xfffffffd00000824 */ /* 0x000fc800078e0203 */
[----:B------:R-:W-:-:S04]  /*1ec0*/  @P0 IMAD R0, R0, 0x8, R6 ;  /* 0x0000000800000824 */ /* 0x000fc800078e0206 */
[----:B------:R-:W-:-:S05]  /*1ed0*/  @P0 VIADD R0, R0, 0x18 ;  /* 0x0000001800000836 */ /* 0x000fca0000000000 */
[----:B------:R-:W-:-:S04]  /*1ee0*/  @P0 PRMT R0, R19, 0x654, R0 ;  /* 0x0000065413000816 */ /* 0x000fc80000000000 */
[----:B------:R0:W-:Y:S01]  /*1ef0*/  @P0 SYNCS.ARRIVE.TRANS64.RED.A1T0 RZ, [R0+URZ], RZ ;  /* 0x000000ff00ff09a7 */ /* 0x0001e2000810043f */
[----:B------:R-:W-:-:S13]  /*1f00*/  ISETP.GT.U32.AND P0, PT, R18, 0x1, PT ;  /* 0x000000011200780c */ /* 0x000fda0003f04070 */
[----:B0-----:R-:W-:Y:S05]  /*1f10*/  @P0 BRA `(.L_x_30) ;  /* 0x0000000000040947 */ /* 0x001fea0003800000 */
[----:B------:R-:W-:Y:S01]  /*1f20*/  BPT.TRAP 0x1 ;  /* 0x000000040000795c */ /* 0x000fe20000300000 */
.L_x_30:
[----:B------:R-:W-:Y:S01]  /*1f30*/  UISETP.GE.U32.AND UP1, UPT, UR43, 0x3, UPT ;  /* 0x000000032b00788c */ /* 0x000fe2000bf26070 */
[----:B------:R-:W-:Y:S01]  /*1f40*/  IMAD.SHL.U32 R100, R100, 0x80, RZ ;  /* 0x0000008064647824 */ /* 0x000fe200078e00ff */
[----:B------:R-:W-:Y:S01]  /*1f50*/  UIADD3 UR41, UR43, UR41, URZ ;  /* 0x000000292b297290 */ /* 0x000fe2000fffe03f */
[----:B------:R-:W-:Y:S01]  /*1f60*/  IMAD.SHL.U32 R10, R99, 0x80, RZ ;  /* 0x00000080630a7824 */ /* 0x000fe200078e00ff */
[----:B------:R-:W-:Y:S01]  /*1f70*/  ULDC UR7, c[0x0][0x288] ;  /* 0x0000a20000077ab9 */ /* 0x000fe20000000800 */
[----:B------:R-:W-:Y:S01]  /*1f80*/  IMAD.MOV.U32 R0, RZ, RZ, -0x1 ;  /* 0xffffffffff007424 */ /* 0x000fe200078e00ff */
[----:B------:R-:W-:Y:S01]  /*1f90*/  UISETP.GT.U32.AND UP0, UPT, UR41, 0x2, UPT ;  /* 0x000000022900788c */ /* 0x000fe2000bf04070 */
[----:B------:R-:W-:-:S03]  /*1fa0*/  ISETP.GE.AND P0, PT, R100, UR7, PT ;  /* 0x0000000764007c0c */ /* 0x000fc6000bf06270 */
[----:B------:R-:W-:Y:S02]  /*1fb0*/  UISETP.LT.U32.AND UP0, UPT, UR43, 0x3, UP0 ;  /* 0x000000032b00788c */ /* 0x000fe40008701070 */
[----:B------:R-:W-:Y:S02]  /*1fc0*/  @UP1 UIMAD.WIDE.U32 UR4, UR41, -0x55555555, URZ ;  /* 0xaaaaaaab290418a5 */ /* 0x000fe4000f8e003f */
[----:B------:R-:W-:Y:S02]  /*1fd0*/  USEL UR6, URZ, 0x1, !UP0 ;  /* 0x000000013f067887 */ /* 0x000fe4000c000000 */
[----:B------:R-:W-:Y:S02]  /*1fe0*/  @UP1 USHF.R.U32.HI UR4, URZ, 0x1, UR5 ;  /* 0x000000013f041899 */ /* 0x000fe40008011605 */
[----:B------:R-:W-:Y:S01]  /*1ff0*/  ULOP3.LUT UR40, UR40, UR6, URZ, 0x3c, !UPT ;  /* 0x0000000628287292 */ /* 0x000fe2000f8e3c3f */
[----:B------:R-:W-:Y:S02]  /*2000*/  ULDC UR5, c[0x0][0x284] ;  /* 0x0000a10000057ab9 */ /* 0x000fe40000000800 */
[----:B------:R-:W-:Y:S01]  /*2010*/  ISETP.GE.OR P0, PT, R10, UR5, P0 ;  /* 0x000000050a007c0c */ /* 0x000fe20008706670 */
[----:B------:R-:W-:-:S12]  /*2020*/  @UP1 ULOP3.LUT UR40, UR40, 0x1, UR4, 0x78, !UPT ;  /* 0x0000000128281892 */ /* 0x000fd8000f8e7804 */
[----:B------:R-:W-:Y:S05]  /*2030*/  @P0 BRA `(.L_x_32) ;  /* 0x0000003000c80947 */ /* 0x000fea0003800000 */
[----:B------:R-:W0:Y:S01]  /*2040*/  LDC.64 R12, c[0x0][0x5c8] ;  /* 0x00017200ff0c7b82 */ /* 0x000e220000000a00 */
[----:B------:R-:W-:Y:S01]  /*2050*/  LOP3.LUT R8, R100, 0x6, R93, 0xf8, !PT ;  /* 0x0000000664087812 */ /* 0x000fe200078ef85d */
[----:B------:R-:W-:Y:S01]  /*2060*/  ULDC.64 UR4, c[0x0][0x5d0] ;  /* 0x0001740000047ab9 */ /* 0x000fe20000000a00 */
[----:B------:R-:W-:Y:S01]  /*2070*/  SHF.R.S32.HI R11, RZ, 0x1f, R22 ;  /* 0x0000001fff0b7819 */ /* 0x000fe20000011416 */
[----:B------:R-:W-:Y:S01]  /*2080*/  IMAD.WIDE R14, R99, 0x80, R88 ;  /* 0x00000080630e7825 */ /* 0x000fe200078e0258 */
[--C-:B------:R-:W-:Y:S01]  /*2090*/  SHF.R.S32.HI R9, RZ, 0x1f, R8.reuse ;  /* 0x0000001fff097819 */ /* 0x100fe20000011408 */
[----:B------:R-:W-:Y:S02]  /*20a0*/  BSSY B0, `(.L_x_32) ;  /* 0x000032b000007945 */ /* 0x000fe40003800000 */
[----:B------:R-:W-:Y:S02]  /*20b0*/  IMAD R3, R11, UR4, RZ ;  /* 0x000000040b037c24 */ /* 0x000fe4000f8e02ff */
[----:B------:R-:W-:-:S04]  /*20c0*/  IMAD.WIDE.U32 R4, R22, UR4, R8 ;  /* 0x0000000416047c25 */ /* 0x000fc8000f8e0008 */
[----:B------:R-:W-:Y:S01]  /*20d0*/  IMAD R3, R22, UR5, R3 ;  /* 0x0000000516037c24 */ /* 0x000fe2000f8e0203 */
[----:B------:R-:W-:Y:S01]  /*20e0*/  ULDC.64 UR4, c[0x0][0x5c0] ;  /* 0x0001700000047ab9 */ /* 0x000fe20000000a00 */
[----:B------:R-:W-:Y:S02]  /*20f0*/  IMAD.IADD R106, R97, 0x1, -R10 ;  /* 0x00000001616a7824 */ /* 0x000fe400078e0a0a */
[----:B------:R-:W-:Y:S02]  /*2100*/  IMAD.IADD R5, R5, 0x1, R3 ;  /* 0x0000000105057824 */ /* 0x000fe400078e0203 */
[-C--:B0-----:R-:W-:Y:S02]  /*2110*/  IMAD R3, R15, R12.reuse, RZ ;  /* 0x0000000c0f037224 */ /* 0x081fe400078e02ff */
[----:B------:R-:W-:-:S04]  /*2120*/  IMAD.WIDE.U32 R4, R14, R12, R4 ;  /* 0x0000000c0e047225 */ /* 0x000fc800078e0004 */
[----:B------:R-:W-:Y:S01]  /*2130*/  IMAD R3, R14, R13, R3 ;  /* 0x0000000d0e037224 */ /* 0x000fe200078e0203 */
[----:B------:R-:W-:-:S04]  /*2140*/  IADD3 R4, P0, R4, UR4, RZ ;  /* 0x0000000404047c10 */ /* 0x000fc8000ff1e0ff */
[----:B------:R-:W-:Y:S01]  /*2150*/  IADD3.X R5, R5, UR5, R3, P0, !PT ;  /* 0x0000000505057c10 */ /* 0x000fe200087fe403 */
[----:B------:R-:W-:Y:S01]  /*2160*/  IMAD.IADD R3, R91, 0x1, -R100 ;  /* 0x000000015b037824 */ /* 0x000fe200078e0a64 */
[----:B-----5:R-:W-:Y:S02]  /*2170*/  ISETP.NE.AND P0, PT, R90, RZ, PT ;  /* 0x000000ff5a00720c */ /* 0x020fe40003f05270 */
[----:B------:R-:W-:-:S04]  /*2180*/  LEA R6, P1, R12, R4, 0x3 ;  /* 0x000000040c067211 */ /* 0x000fc800078218ff */
[----:B------:R-:W-:-:S07]  /*2190*/  LEA.HI.X R7, R12, R5, R13, 0x3, P1 ;  /* 0x000000050c077211 */ /* 0x000fce00008f1c0d */
[----:B------:R-:W-:Y:S05]  /*21a0*/  @!P0 BRA `(.L_x_33) ;  /* 0x0000002400608947 */ /* 0x000fea0003800000 */
[----:B------:R-:W0:Y:S01]  /*21b0*/  LDC.64 R102, c[0x0][0x5b0] ;  /* 0x00016c00ff667b82 */ /* 0x000e220000000a00 */
[----:B------:R-:W-:Y:S01]  /*21c0*/  ULDC.64 UR4, c[0x0][0x5b8] ;  /* 0x00016e0000047ab9 */ /* 0x000fe20000000a00 */
[----:B------:R-:W-:Y:S01]  /*21d0*/  ISETP.GE.AND P1, PT, R106, 0x1, PT ;  /* 0x000000016a00780c */ /* 0x000fe20003f26270 */
[----:B------:R-:W-:Y:S01]  /*21e0*/  IMAD R11, R11, UR4, RZ ;  /* 0x000000040b0b7c24 */ /* 0x000fe2000f8e02ff */
[----:B------:R-:W-:Y:S01]  /*21f0*/  BSSY B1, `(.L_x_34) ;  /* 0x000000e000017945 */ /* 0x000fe20003800000 */
[C---:B------:R-:W-:Y:S01]  /*2200*/  IMAD.WIDE.U32 R20, R22.reuse, UR4, R8 ;  /* 0x0000000416147c25 */ /* 0x040fe2000f8e0008 */
[----:B------:R-:W-:Y:S02]  /*2210*/  ISETP.LT.OR P2, PT, R3, 0x1, !P1 ;  /* 0x000000010300780c */ /* 0x000fe40004f41670 */
[----:B------:R-:W1:Y:S01]  /*2220*/  LDC.64 R104, c[0x0][0x5a8] ;  /* 0x00016a00ff687b82 */ /* 0x000e620000000a00 */
[----:B------:R-:W-:Y:S02]  /*2230*/  IMAD R11, R22, UR5, R11 ;  /* 0x00000005160b7c24 */ /* 0x000fe4000f8e020b */
[----:B------:R-:W-:-:S02]  /*2240*/  IMAD.MOV.U32 R12, RZ, RZ, R20 ;  /* 0x000000ffff0c7224 */ /* 0x000fc400078e0014 */
[----:B------:R-:W-:Y:S02]  /*2250*/  IMAD.IADD R13, R21, 0x1, R11 ;  /* 0x00000001150d7824 */ /* 0x000fe400078e020b */
[-C--:B0-----:R-:W-:Y:S02]  /*2260*/  IMAD R10, R15, R102.reuse, RZ ;  /* 0x000000660f0a7224 */ /* 0x081fe400078e02ff */
[----:B------:R-:W-:-:S04]  /*2270*/  IMAD.WIDE.U32 R8, R14, R102, R12 ;  /* 0x000000660e087225 */ /* 0x000fc800078e000c */
[----:B------:R-:W-:Y:S01]  /*2280*/  IMAD R99, R14, R103, R10 ;  /* 0x000000670e637224 */ /* 0x000fe200078e020a */
[----:B-1----:R-:W-:-:S04]  /*2290*/  IADD3 R8, P0, R8, R104, RZ ;  /* 0x0000006808087210 */ /* 0x002fc80007f1e0ff */
[----:B------:R-:W-:Y:S01]  /*22a0*/  IADD3.X R9, R105, R9, R99, P0, !PT ;  /* 0x0000000969097210 */ /* 0x000fe200007fe463 */
[----:B------:R-:W-:Y:S08]  /*22b0*/  @P2 BRA `(.L_x_35) ;  /* 0x0000000000042947 */ /* 0x000ff00003800000 */
[----:B------:R0:W5:Y:S02]  /*22c0*/  LDG.E.U8 R98, desc[UR38][R8.64] ;  /* 0x0000002608627981 */ /* 0x000164000c1e1100 */
.L_x_35:
[----:B------:R-:W-:Y:S05]  /*22d0*/  BSYNC B1 ;  /* 0x0000000000017941 */ /* 0x000fea0003800000 */
.L_x_34:
[----:B-----5:R-:W-:Y:S01]  /*22e0*/  LOP3.LUT R10, R98, 0xffff, RZ, 0xc0, !PT ;  /* 0x0000ffff620a7812 */ /* 0x020fe200078ec0ff */
[----:B------:R-:W-:Y:S01]  /*22f0*/  BSSY B1, `(.L_x_36) ;  /* 0x0000010000017945 */ /* 0x000fe20003800000 */
[----:B------:R-:W-:Y:S02]  /*2300*/  SHF.L.U64.HI R11, R102, 0x3, R103 ;  /* 0x00000003660b7819 */ /* 0x000fe40000010267 */
[----:B------:R-:W-:Y:S01]  /*2310*/  PRMT R15, R10, 0x8880, RZ ;  /* 0x000088800a0f7816 */ /* 0x000fe200000000ff */
[----:B------:R-:W-:Y:S01]  /*2320*/  IMAD.SHL.U32 R10, R102, 0x8, RZ ;  /* 0x00000008660a7824 */ /* 0x000fe200078e00ff */
[----:B------:R-:W-:-:S03]  /*2330*/  ISETP.GE.AND P0, PT, R106, 0x9, PT ;  /* 0x000000096a00780c */ /* 0x000fc60003f06270 */
[----:B------:R-:W-:Y:S02]  /*2340*/  IMAD R22, R15, R90, RZ ;  /* 0x0000005a0f167224 */ /* 0x000fe400078e02ff */
[----:B------:R-:W-:-:S04]  /*2350*/  IMAD.WIDE.U32 R10, R14, R102, R10 ;  /* 0x000000660e0a7225 */ /* 0x000fc800078e000a */
[----:B------:R-:W-:Y:S01]  /*2360*/  @!P2 IMAD R15, R24, R23, R22 ;  /* 0x00000017180fa224 */ /* 0x000fe200078e0216 */
[----:B------:R-:W-:Y:S01]  /*2370*/  IADD3 R10, P3, P4, R20, R104, R10 ;  /* 0x00000068140a7210 */ /* 0x000fe20007c7e00a */
[----:B------:R-:W-:-:S03]  /*2380*/  IMAD.IADD R14, R99, 0x1, R11 ;  /* 0x00000001630e7824 */ /* 0x000fc600078e020b */
[----:B------:R1:W-:Y:S01]  /*2390*/  @!P2 STG.E.U8 desc[UR38][R4.64], R15 ;  /* 0x0000000f0400a986 */ /* 0x0003e2000c101126 */
[----:B------:R-:W-:-:S13]  /*23a0*/  ISETP.LT.OR P2, PT, R3, 0x2, !P1 ;  /* 0x000000020300780c */ /* 0x000fda0004f41670 */
[----:B-1----:R-:W-:Y:S05]  /*23b0*/  @P2 BRA `(.L_x_37) ;  /* 0x00000000000c2947 */ /* 0x002fea0003800000 */
[----:B------:R-:W2:Y:S02]  /*23c0*/  LDG.E.U8 R98, desc[UR38][R8.64+0x1] ;  /* 0x0000012608627981 */ /* 0x000ea4000c1e1100 */
[----:B--2---:R-:W-:-:S05]  /*23d0*/  PRMT R15, R98, 0x8880, RZ ;  /* 0x00008880620f7816 */ /* 0x004fca00000000ff */
[----:B------:R-:W-:-:S07]  /*23e0*/  IMAD R22, R15, R90, RZ ;  /* 0x0000005a0f167224 */ /* 0x000fce00078e02ff */
.L_x_37:
[----:B------:R-:W-:Y:S05]  /*23f0*/  BSYNC B1 ;  /* 0x0000000000017941 */ /* 0x000fea0003800000 */
.L_x_36:
[----:B------:R-:W-:Y:S01]  /*2400*/  IADD3.X R11, R13, R105, R14, P3, P4 ;  /* 0x000000690d0b7210 */ /* 0x000fe20001fe840e */
[----:B------:R-:W-:Y:S01]  /*2410*/  @!P2 IMAD R25, R25, R23, R22 ;  /* 0x000000171919a224 */ /* 0x000fe200078e0216 */
[C---:B------:R-:W-:Y:S01]  /*2420*/  ISETP.LT.OR P3, PT, R3.reuse, 0x1, !P0 ;  /* 0x000000010300780c */ /* 0x040fe20004761670 */
[----:B------:R-:W-:Y:S01]  /*2430*/  BSSY B1, `(.L_x_38) ;  /* 0x0000008000017945 */ /* 0x000fe20003800000 */
[C---:B------:R-:W-:Y:S02]  /*2440*/  ISETP.LT.OR P4, PT, R3.reuse, 0x9, !P1 ;  /* 0x000000090300780c */ /* 0x040fe40004f81670 */
[----:B------:R1:W-:Y:S01]  /*2450*/  @!P2 STG.E.U8 desc[UR38][R4.64+0x1], R25 ;  /* 0x000001190400a986 */ /* 0x0003e2000c101126 */
[----:B------:R-:W-:-:S08]  /*2460*/  ISETP.LT.OR P2, PT, R3, 0x2, !P0 ;  /* 0x000000020300780c */ /* 0x000fd00004741670 */
[----:B------:R-:W-:Y:S05]  /*2470*/  @P3 BRA `(.L_x_39) ;  /* 0x00000000000c3947 */ /* 0x000fea0003800000 */
[----:B------:R-:W2:Y:S02]  /*2480*/  LDG.E.U8 R98, desc[UR38][R10.64] ;  /* 0x000000260a627981 */ /* 0x000ea4000c1e1100 */
[----:B--2---:R-:W-:-:S05]  /*2490*/  PRMT R13, R98, 0x8880, RZ ;  /* 0x00008880620d7816 */ /* 0x004fca00000000ff */
[----:B------:R-:W-:-:S07]  /*24a0*/  IMAD R22, R13, R90, RZ ;  /* 0x0000005a0d167224 */ /* 0x000fce00078e02ff */
.L_x_39:
[----:B------:R-:W-:Y:S05]  /*24b0*/  BSYNC B1 ;  /* 0x0000000000017941 */ /* 0x000fea0003800000 */
.L_x_38:
[----:B------:R-:W-:Y:S01]  /*24c0*/  @!P3 IMAD R13, R26, R23, R22 ;  /* 0x000000171a0db224 */ /* 0x000fe200078e0216 */
[----:B------:R-:W-:Y:S04]  /*24d0*/  BSSY B1, `(.L_x_40) ;  /* 0x0000006000017945 */ /* 0x000fe80003800000 */
[----:B------:R2:W-:Y:S01]  /*24e0*/  @!P3 STG.E.U8 desc[UR38][R6.64], R13 ;  /* 0x0000000d0600b986 */ /* 0x0005e2000c101126 */
[----:B------:R-:W-:Y:S05]  /*24f0*/  @P2 BRA `(.L_x_41) ;  /* 0x00000000000c2947 */ /* 0x000fea0003800000 */
[----:B------:R-:W2:Y:S02]  /*2500*/  LDG.E.U8 R98, desc[UR38][R10.64+0x1] ;  /* 0x000001260a627981 */ /* 0x000ea4000c1e1100 */
[----:B--2---:R-:W-:-:S05]  /*2510*/  PRMT R13, R98, 0x8880, RZ ;  /* 0x00008880620d7816 */ /* 0x004fca00000000ff */
[----:B------:R-:W-:-:S07]  /*2520*/  IMAD R22, R13, R90, RZ ;  /* 0x0000005a0d167224 */ /* 0x000fce00078e02ff */
.L_x_41:
[----:B------:R-:W-:Y:S05]  /*2530*/  BSYNC B1 ;  /* 0x0000000000017941 */ /* 0x000fea0003800000 */
.L_x_40:
[----:B------:R-:W-:Y:S01]  /*2540*/  @!P2 IMAD R27, R27, R23, R22 ;  /* 0x000000171b1ba224 */ /* 0x000fe200078e0216 */
[----:B------:R-:W-:Y:S04]  /*2550*/  BSSY B1, `(.L_x_42) ;  /* 0x0000006000017945 */ /* 0x000fe80003800000 */
[----:B------:R3:W-:Y:S01]  /*2560*/  @!P2 STG.E.U8 desc[UR38][R6.64+0x1], R27 ;  /* 0x0000011b0600a986 */ /* 0x0007e2000c101126 */
[----:B------:R-:W-:Y:S05]  /*2570*/  @P4 BRA `(.L_x_43) ;  /* 0x00000000000c4947 */ /* 0x000fea0003800000 */
[----:B------:R-:W2:Y:S02]  /*2580*/  LDG.E.U8 R98, desc[UR38][R8.64+0x8] ;  /* 0x0000082608627981 */ /* 0x000ea4000c1e1100 */
[----:B--2---:R-:W-:-:S05]  /*2590*/  PRMT R13, R98, 0x8880, RZ ;  /* 0x00008880620d7816 */ /* 0x004fca00000000ff */
[----:B------:R-:W-:-:S07]  /*25a0*/  IMAD R22, R13, R90, RZ ;  /* 0x0000005a0d167224 */ /* 0x000fce00078e02ff */
.L_x_43:
[----:B------:R-:W-:Y:S05]  /*25b0*/  BSYNC B1 ;  /* 0x0000000000017941 */ /* 0x000fea0003800000 */
.L_x_42:
[C---:B------:R-:W-:Y:S01]  /*25c0*/  ISETP.LT.OR P2, PT, R3.reuse, 0xa, !P1 ;  /* 0x0000000a0300780c */ /* 0x040fe20004f41670 */
[----:B--2---:R-:W-:Y:S01]  /*25d0*/  @!P4 IMAD R13, R28, R23, R22 ;  /* 0x000000171c0dc224 */ /* 0x004fe200078e0216 */
[----:B------:R-:W-:Y:S01]  /*25e0*/  BSSY B1, `(.L_x_44) ;  /* 0x0000008000017945 */ /* 0x000fe20003800000 */
[----:B------:R-:W-:-:S03]  /*25f0*/  ISETP.LT.OR P3, PT, R3, 0x9, !P0 ;  /* 0x000000090300780c */ /* 0x000fc60004761670 */
[----:B------:R2:W-:Y:S01]  /*2600*/  @!P4 STG.E.U8 desc[UR38][R4.64+0x8], R13 ;  /* 0x0000080d0400c986 */ /* 0x0005e2000c101126 */
[----:B------:R-:W-:-:S06]  /*2610*/  ISETP.LT.OR P4, PT, R3, 0xa, !P0 ;  /* 0x0000000a0300780c */ /* 0x000fcc0004781670 */
[----:B------:R-:W-:Y:S07]  /*2620*/  @P2 BRA `(.L_x_45) ;  /* 0x00000000000c2947 */ /* 0x000fee0003800000 */
[----:B------:R-:W2:Y:S02]  /*2630*/  LDG.E.U8 R98, desc[UR38][R8.64+0x9] ;  /* 0x0000092608627981 */ /* 0x000ea4000c1e1100 */
[----:B--2---:R-:W-:-:S05]  /*2640*/  PRMT R13, R98, 0x8880, RZ ;  /* 0x00008880620d7816 */ /* 0x004fca00000000ff */
[----:B------:R-:W-:-:S07]  /*2650*/  IMAD R22, R13, R90, RZ ;  /* 0x0000005a0d167224 */ /* 0x000fce00078e02ff */
.L_x_45:
[----:B------:R-:W-:Y:S05]  /*2660*/  BSYNC B1 ;  /* 0x0000000000017941 */ /* 0x000fea0003800000 */
.L_x_44:
[----:B------:R-:W-:Y:S01]  /*2670*/  @!P2 IMAD R29, R29, R23, R22 ;  /* 0x000000171d1da224 */ /* 0x000fe200078e0216 */
[----:B------:R-:W-:Y:S04]  /*2680*/  BSSY B1, `(.L_x_46) ;  /* 0x0000006000017945 */ /* 0x000fe80003800000 */
[----:B------:R4:W-:Y:S01]  /*2690*/  @!P2 STG.E.U8 desc[UR38][R4.64+0x9], R29 ;  /* 0x0000091d0400a986 */ /* 0x0009e2000c101126 */
[----:B------:R-:W-:Y:S05]  /*26a0*/  @P3 BRA `(.L_x_47) ;  /* 0x00000000000c3947 */ /* 0x000fea0003800000 */
[----:B------:R-:W2:Y:S02]  /*26b0*/  LDG.E.U8 R98, desc[UR38][R10.64+0x8] ;  /* 0x000008260a627981 */ /* 0x000ea4000c1e1100 */
[----:B--2---:R-:W-:-:S05]  /*26c0*/  PRMT R13, R98, 0x8880, RZ ;  /* 0x00008880620d7816 */ /* 0x004fca00000000ff */
[----:B------:R-:W-:-:S07]  /*26d0*/  IMAD R22, R13, R90, RZ ;  /* 0x0000005a0d167224 */ /* 0x000fce00078e02ff */
.L_x_47:
[----:B------:R-:W-:Y:S05]  /*26e0*/  BSYNC B1 ;  /* 0x0000000000017941 */ /* 0x000fea0003800000 */
.L_x_46:
[----:B--2---:R-:W-:Y:S01]  /*26f0*/  @!P3 IMAD R13, R30, R23, R22 ;  /* 0x000000171e0db224 */ /* 0x004fe200078e0216 */
[----:B------:R-:W-:Y:S04]  /*2700*/  BSSY B1, `(.L_x_48) ;  /* 0x0000006000017945 */ /* 0x000fe80003800000 */
[----:B------:R2:W-:Y:S01]  /*2710*/  @!P3 STG.E.U8 desc[UR38][R6.64+0x8], R13 ;  /* 0x0000080d0600b986 */ /* 0x0005e2000c101126 */
[----:B------:R-:W-:Y:S05]  /*2720*/  @P4 BRA `(.L_x_49) ;  /* 0x00000000000c4947 */ /* 0x000fea0003800000 */
[----:B------:R-:W2:Y:S02]  /*2730*/  LDG.E.U8 R98, desc[UR38][R10.64+0x9] ;  /* 0x000009260a627981 */ /* 0x000ea4000c1e1100 */
[----:B--2---:R-:W-:-:S05]  /*2740*/  PRMT R13, R98, 0x8880, RZ ;  /* 0x00008880620d7816 */ /* 0x004fca00000000ff */
[----:B------:R-:W-:-:S07]  /*2750*/  IMAD R22, R13, R90, RZ ;  /* 0x0000005a0d167224 */ /* 0x000fce00078e02ff */
.L_x_49:
[----:B------:R-:W-:Y:S05]  /*2760*/  BSYNC B1 ;  /* 0x0000000000017941 */ /* 0x000fea0003800000 */
.L_x_48:
[----:B------:R-:W-:Y:S01]  /*2770*/  ISETP.LT.OR P2, PT, R3, 0x11, !P1 ;  /* 0x000000110300780c */ /* 0x000fe20004f41670 */
[----:B------:R-:W-:Y:S01]  /*2780*/  @!P4 IMAD R31, R31, R23, R22 ;  /* 0x000000171f1fc224 */ /* 0x000fe200078e0216 */
        /* <DEDUP_REMOVED lines=8> */
.L_x_51:
[----:B------:R-:W-:Y:S05]  /*2810*/  BSYNC B1 ;  /* 0x0000000000017941 */ /* 0x000fea0003800000 */
.L_x_50:
[----:B--2---:R-:W-:Y:S01]  /*2820*/  @!P2 IMAD R13, R32, R23, R22 ;  /* 0x00000017200da224 */ /* 0x004fe200078e0216 */
[----:B------:R-:W-:Y:S04]  /*2830*/  BSSY B1, `(.L_x_52) ;  /* 0x0000006000017945 */ /* 0x000fe80003800000 */
[----:B------:R2:W-:Y:S01]  /*2840*/  @!P2 STG.E.U8 desc[UR38][R4.64+0x10], R13 ;  /* 0x0000100d0400a986 */ /* 0x0005e2000c101126 */
[----:B------:R-:W-:Y:S05]  /*2850*/  @P3 BRA `(.L_x_53) ;  /* 0x00000000000c3947 */ /* 0x000fea0003800000 */
[----:B------:R-:W2:Y:S02]  /*2860*/  LDG.E.U8 R98, desc[UR38][R8.64+0x11] ;  /* 0x0000112608627981 */ /* 0x000ea4000c1e1100 */
[----:B--2---:R-:W-:-:S05]  /*2870*/  PRMT R13, R98, 0x8880, RZ ;  /* 0x00008880620d7816 */ /* 0x004fca00000000ff */
[----:B------:R-:W-:-:S07]  /*2880*/  IMAD R22, R13, R90, RZ ;  /* 0x0000005a0d167224 */ /* 0x000fce00078e02ff */
.L_x_53:
[----:B------:R-:W-:Y:S05]  /*2890*/  BSYNC B1 ;  /* 0x0000000000017941 */ /* 0x000fea0003800000 */
.L_x_52:
[----:B------:R-:W-:Y:S01]  /*28a0*/  @!P3 IMAD R33, R33, R23, R22 ;  /* 0x000000172121b224 */ /* 0x000fe200078e0216 */
[----:B------:R-:W-:Y:S04]  /*28b0*/  BSSY B1, `(.L_x_54) ;  /* 0x0000006000017945 */ /* 0x000fe80003800000 */
[----:B------:R0:W-:Y:S01]  /*28c0*/  @!P3 STG.E.U8 desc[UR38][R4.64+0x11], R33 ;  /* 0x000011210400b986 */ /* 0x0001e2000c101126 */
[----:B------:R-:W-:Y:S05]  /*28d0*/  @P4 BRA `(.L_x_55) ;  /* 0x00000000000c4947 */ /* 0x000fea0003800000 */
[----:B------:R-:W2:Y:S02]  /*28e0*/  LDG.E.U8 R98, desc[UR38][R10.64+0x10] ;  /* 0x000010260a627981 */ /* 0x000ea4000c1e1100 */
[----:B--2---:R-:W-:-:S05]  /*28f0*/  PRMT R13, R98, 0x8880, RZ ;  /* 0x00008880620d7816 */ /* 0x004fca00000000ff */
[----:B------:R-:W-:-:S07]  /*2900*/  IMAD R22, R13, R90, RZ ;  /* 0x0000005a0d167224 */ /* 0x000fce00078e02ff */
.L_x_55:
[----:B------:R-:W-:Y:S05]  /*2910*/  BSYNC B1 ;  /* 0x0000000000017941 */ /* 0x000fea0003800000 */
.L_x_54:
        /* <DEDUP_REMOVED lines=10> */
.L_x_57:
[----:B------:R-:W-:Y:S05]  /*29c0*/  BSYNC B1 ;  /* 0x0000000000017941 */ /* 0x000fea0003800000 */
.L_x_56:
[----:B------:R-:W-:Y:S01]  /*29d0*/  @!P2 IMAD R35, R35, R23, R22 ;  /* 0x000000172323a224 */ /* 0x000fe200078e0216 */
[----:B------:R-:W-:Y:S04]  /*29e0*/  BSSY B1, `(.L_x_58) ;  /* 0x0000006000017945 */ /* 0x000fe80003800000 */
[----:B------:R0:W-:Y:S01]  /*29f0*/  @!P2 STG.E.U8 desc[UR38][R6.64+0x11], R35 ;  /* 0x000011230600a986 */ /* 0x0001e2000c101126 */
[----:B------:R-:W-:Y:S05]  /*2a00*/  @P3 BRA `(.L_x_59) ;  /* 0x00000000000c3947 */ /* 0x000fea0003800000 */
[----:B------:R-:W2:Y:S02]  /*2a10*/  LDG.E.U8 R98, desc[UR38][R8.64+0x18] ;  /* 0x0000182608627981 */ /* 0x000ea4000c1e1100 */
[----:B--2---:R-:W-:-:S05]  /*2a20*/  PRMT R13, R98, 0x8880, RZ ;  /* 0x00008880620d7816 */ /* 0x004fca00000000ff */
[----:B------:R-:W-:-:S07]  /*2a30*/  IMAD R22, R13, R90, RZ ;  /* 0x0000005a0d167224 */ /* 0x000fce00078e02ff */
.L_x_59:
[----:B------:R-:W-:Y:S05]  /*2a40*/  BSYNC B1 ;  /* 0x0000000000017941 */ /* 0x000fea0003800000 */
.L_x_58:
[----:B--2---:R-:W-:Y:S01]  /*2a50*/  @!P3 IMAD R13, R36, R23, R22 ;  /* 0x00000017240db224 */ /* 0x004fe200078e0216 */
[----:B------:R-:W-:Y:S04]  /*2a60*/  BSSY B1, `(.L_x_60) ;  /* 0x0000006000017945 */ /* 0x000fe80003800000 */
[----:B------:R2:W-:Y:S01]  /*2a70*/  @!P3 STG.E.U8 desc[UR38][R4.64+0x18], R13 ;  /* 0x0000180d0400b986 */ /* 0x0005e2000c101126 */
[----:B------:R-:W-:Y:S05]  /*2a80*/  @P4 BRA `(.L_x_61) ;  /* 0x00000000000c4947 */ /* 0x000fea0003800000 */
[----:B------:R-:W2:Y:S02]  /*2a90*/  LDG.E.U8 R98, desc[UR38][R8.64+0x19] ;  /* 0x0000192608627981 */ /* 0x000ea4000c1e1100 */
[----:B--2---:R-:W-:-:S05]  /*2aa0*/  PRMT R13, R98, 0x8880, RZ ;  /* 0x00008880620d7816 */ /* 0x004fca00000000ff */
[----:B------:R-:W-:-:S07]  /*2ab0*/  IMAD R22, R13, R90, RZ ;  /* 0x0000005a0d167224 */ /* 0x000fce00078e02ff */
.L_x_61:
[----:B------:R-:W-:Y:S05]  /*2ac0*/  BSYNC B1 ;  /* 0x0000000000017941 */ /* 0x000fea0003800000 */
.L_x_60:
        /* <DEDUP_REMOVED lines=10> */
.L_x_63:
[----:B------:R-:W-:Y:S05]  /*2b70*/  BSYNC B1 ;  /* 0x0000000000017941 */ /* 0x000fea0003800000 */
.L_x_62:
[----:B--2---:R-:W-:Y:S01]  /*2b80*/  @!P2 IMAD R13, R38, R23, R22 ;  /* 0x00000017260da224 */ /* 0x004fe200078e0216 */
[----:B------:R-:W-:Y:S04]  /*2b90*/  BSSY B1, `(.L_x_64) ;  /* 0x0000006000017945 */ /* 0x000fe80003800000 */
[----:B------:R2:W-:Y:S01]  /*2ba0*/  @!P2 STG.E.U8 desc[UR38][R6.64+0x18], R13 ;  /* 0x0000180d0600a986 */ /* 0x0005e2000c101126 */
[----:B------:R-:W-:Y:S05]  /*2bb0*/  @P3 BRA `(.L_x_65) ;  /* 0x00000000000c3947 */ /* 0x000fea0003800000 */
[----:B------:R-:W2:Y:S02]  /*2bc0*/  LDG.E.U8 R98, desc[UR38][R10.64+0x19] ;  /* 0x000019260a627981 */ /* 0x000ea4000c1e1100 */
[----:B--2---:R-:W-:-:S05]  /*2bd0*/  PRMT R13, R98, 0x8880, RZ ;  /* 0x00008880620d7816 */ /* 0x004fca00000000ff */
[----:B------:R-:W-:-:S07]  /*2be0*/  IMAD R22, R13, R90, RZ ;  /* 0x0000005a0d167224 */ /* 0x000fce00078e02ff */
.L_x_65:
[----:B------:R-:W-:Y:S05]  /*2bf0*/  BSYNC B1 ;  /* 0x0000000000017941 */ /* 0x000fea0003800000 */
.L_x_64:
[----:B------:R-:W-:Y:S01]  /*2c00*/  @!P3 IMAD R39, R39, R23, R22 ;  /* 0x000000172727b224 */ /* 0x000fe200078e0216 */
[----:B------:R-:W-:Y:S04]  /*2c10*/  BSSY B1, `(.L_x_66) ;  /* 0x0000006000017945 */ /* 0x000fe80003800000 */
[----:B------:R0:W-:Y:S01]  /*2c20*/  @!P3 STG.E.U8 desc[UR38][R6.64+0x19], R39 ;  /* 0x000019270600b986 */ /* 0x0001e2000c101126 */
[----:B------:R-:W-:Y:S05]  /*2c30*/  @P4 BRA `(.L_x_67) ;  /* 0x00000000000c4947 */ /* 0x000fea0003800000 */
[----:B------:R-:W2:Y:S02]  /*2c40*/  LDG.E.U8 R98, desc[UR38][R8.64+0x20] ;  /* 0x0000202608627981 */ /* 0x000ea4000c1e1100 */
[----:B--2---:R-:W-:-:S05]  /*2c50*/  PRMT R13, R98, 0x8880, RZ ;  /* 0x00008880620d7816 */ /* 0x004fca00000000ff */
[----:B------:R-:W-:-:S07]  /*2c60*/  IMAD R22, R13, R90, RZ ;  /* 0x0000005a0d167224 */ /* 0x000fce00078e02ff */
.L_x_67:
[----:B------:R-:W-:Y:S05]  /*2c70*/  BSYNC B1 ;  /* 0x0000000000017941 */ /* 0x000fea0003800000 */
.L_x_66:
        /* <DEDUP_REMOVED lines=10> */
.L_x_69:
[----:B------:R-:W-:Y:S05]  /*2d20*/  BSYNC B1 ;  /* 0x0000000000017941 */ /* 0x000fea0003800000 */
.L_x_68:
[----:B------:R-:W-:Y:S01]  /*2d30*/  @!P2 IMAD R41, R41, R23, R22 ;  /* 0x000000172929a224 */ /* 0x000fe200078e0216 */
[----:B------:R-:W-:Y:S04]  /*2d40*/  BSSY B1, `(.L_x_70) ;  /* 0x0000006000017945 */ /* 0x000fe80003800000 */
[----:B------:R0:W-:Y:S01]  /*2d50*/  @!P2 STG.E.U8 desc[UR38][R4.64+0x21], R41 ;  /* 0x000021290400a986 */ /* 0x0001e2000c101126 */
[----:B------:R-:W-:Y:S05]  /*2d60*/  @P3 BRA `(.L_x_71) ;  /* 0x00000000000c3947 */ /* 0x000fea0003800000 */
[----:B------:R-:W2:Y:S02]  /*2d70*/  LDG.E.U8 R98, desc[UR38][R10.64+0x20] ;  /* 0x000020260a627981 */ /* 0x000ea4000c1e1100 */
[----:B--2---:R-:W-:-:S05]  /*2d80*/  PRMT R13, R98, 0x8880, RZ ;  /* 0x00008880620d7816 */ /* 0x004fca00000000ff */
[----:B------:R-:W-:-:S07]  /*2d90*/  IMAD R22, R13, R90, RZ ;  /* 0x0000005a0d167224 */ /* 0x000fce00078e02ff */
.L_x_71:
[----:B------:R-:W-:Y:S05]  /*2da0*/  BSYNC B1 ;  /* 0x0000000000017941 */ /* 0x000fea0003800000 */
.L_x_70:
[----:B--2---:R-:W-:Y:S01]  /*2db0*/  @!P3 IMAD R13, R42, R23, R22 ;  /* 0x000000172a0db224 */ /* 0x004fe200078e0216 */
[----:B------:R-:W-:Y:S04]  /*2dc0*/  BSSY B1, `(.L_x_72) ;  /* 0x0000006000017945 */ /* 0x000fe80003800000 */
[----:B------:R2:W-:Y:S01]  /*2dd0*/  @!P3 STG.E.U8 desc[UR38][R6.64+0x20], R13 ;  /* 0x0000200d0600b986 */ /* 0x0005e2000c101126 */
[----:B------:R-:W-:Y:S05]  /*2de0*/  @P4 BRA `(.L_x_73) ;  /* 0x00000000000c4947 */ /* 0x000fea0003800000 */
[----:B------:R-:W2:Y:S02]  /*2df0*/  LDG.E.U8 R98, desc[UR38][R10.64+0x21] ;  /* 0x000021260a627981 */ /* 0x000ea4000c1e1100 */
[----:B--2---:R-:W-:-:S05]  /*2e00*/  PRMT R13, R98, 0x8880, RZ ;  /* 0x00008880620d7816 */ /* 0x004fca00000000ff */
[----:B------:R-:W-:-:S07]  /*2e10*/  IMAD R22, R13, R90, RZ ;  /* 0x0000005a0d167224 */ /* 0x000fce00078e02ff */
.L_x_73:
[----:B------:R-:W-:Y:S05]  /*2e20*/  BSYNC B1 ;  /* 0x0000000000017941 */ /* 0x000fea0003800000 */
.L_x_72:
        /* <DEDUP_REMOVED lines=10> */
.L_x_75:
[----:B------:R-:W-:Y:S05]  /*2ed0*/  BSYNC B1 ;  /* 0x0000000000017941 */ /* 0x000fea0003800000 */
.L_x_74:
[----:B--2---:R-:W-:Y:S01]  /*2ee0*/  @!P2 IMAD R13, R44, R23, R22 ;  /* 0x000000172c0da224 */ /* 0x004fe200078e0216 */
[----:B------:R-:W-:Y:S04]  /*2ef0*/  BSSY B1, `(.L_x_76) ;  /* 0x0000006000017945 */ /* 0x000fe80003800000 */
[----:B------:R2:W-:Y:S01]  /*2f00*/  @!P2 STG.E.U8 desc[UR38][R4.64+0x28], R13 ;  /* 0x0000280d0400a986 */ /* 0x0005e2000c101126 */
[----:B------:R-:W-:Y:S05]  /*2f10*/  @P3 BRA `(.L_x_77) ;  /* 0x00000000000c3947 */ /* 0x000fea0003800000 */
[----:B------:R-:W2:Y:S02]  /*2f20*/  LDG.E.U8 R98, desc[UR38][R8.64+0x29] ;  /* 0x0000292608627981 */ /* 0x000ea4000c1e1100 */
[----:B--2---:R-:W-:-:S05]  /*2f30*/  PRMT R13, R98, 0x8880, RZ ;  /* 0x00008880620d7816 */ /* 0x004fca00000000ff */
[----:B------:R-:W-:-:S07]  /*2f40*/  IMAD R22, R13, R90, RZ ;  /* 0x0000005a0d167224 */ /* 0x000fce00078e02ff */
.L_x_77:
[----:B------:R-:W-:Y:S05]  /*2f50*/  BSYNC B1 ;  /* 0x0000000000017941 */ /* 0x000fea0003800000 */
.L_x_76:
[----:B------:R-:W-:Y:S01]  /*2f60*/  @!P3 IMAD R45, R45, R23, R22 ;  /* 0x000000172d2db224 */ /* 0x000fe200078e0216 */
[----:B------:R-:W-:Y:S04]  /*2f70*/  BSSY B1, `(.L_x_78) ;  /* 0x0000006000017945 */ /* 0x000fe80003800000 */
[----:B------:R0:W-:Y:S01]  /*2f80*/  @!P3 STG.E.U8 desc[UR38][R4.64+0x29], R45 ;  /* 0x0000292d0400b986 */ /* 0x0001e2000c101126 */
[----:B------:R-:W-:Y:S05]  /*2f90*/  @P4 BRA `(.L_x_79) ;  /* 0x00000000000c4947 */ /* 0x000fea0003800000 */
[----:B------:R-:W2:Y:S02]  /*2fa0*/  LDG.E.U8 R98, desc[UR38][R10.64+0x28] ;  /* 0x000028260a627981 */ /* 0x000ea4000c1e1100 */
[----:B--2---:R-:W-:-:S05]  /*2fb0*/  PRMT R13, R98, 0x8880, RZ ;  /* 0x00008880620d7816 */ /* 0x004fca00000000ff */
[----:B------:R-:W-:-:S07]  /*2fc0*/  IMAD R22, R13, R90, RZ ;  /* 0x0000005a0d167224 */ /* 0x000fce00078e02ff */
.L_x_79:
[----:B------:R-:W-:Y:S05]  /*2fd0*/  BSYNC B1 ;  /* 0x0000000000017941 */ /* 0x000fea0003800000 */
.L_x_78:
        /* <DEDUP_REMOVED lines=10> */
.L_x_81:
[----:B------:R-:W-:Y:S05]  /*3080*/  BSYNC B1 ;  /* 0x0000000000017941 */ /* 0x000fea0003800000 */
.L_x_80:
[----:B------:R-:W-:Y:S01]  /*3090*/  @!P2 IMAD R47, R47, R23, R22 ;  /* 0x000000172f2fa224 */ /* 0x000fe200078e0216 */
[----:B------:R-:W-:Y:S04]  /*30a0*/  BSSY B1, `(.L_x_82) ;  /* 0x0000006000017945 */ /* 0x000fe80003800000 */
[----:B------:R0:W-:Y:S01]  /*30b0*/  @!P2 STG.E.U8 desc[UR38][R6.64+0x29], R47 ;  /* 0x0000292f0600a986 */ /* 0x0001e2000c101126 */
[----:B------:R-:W-:Y:S05]  /*30c0*/  @P3 BRA `(.L_x_83) ;  /* 0x00000000000c3947 */ /* 0x000fea0003800000 */
[----:B------:R-:W2:Y:S02]  /*30d0*/  LDG.E.U8 R98, desc[UR38][R8.64+0x30] ;  /* 0x0000302608627981 */ /* 0x000ea4000c1e1100 */
[----:B--2---:R-:W-:-:S05]  /*30e0*/  PRMT R13, R98, 0x8880, RZ ;  /* 0x00008880620d7816 */ /* 0x004fca00000000ff */
[----:B------:R-:W-:-:S07]  /*30f0*/  IMAD R22, R13, R90, RZ ;  /* 0x0000005a0d167224 */ /* 0x000fce00078e02ff */
.L_x_83:
[----:B------:R-:W-:Y:S05]  /*3100*/  BSYNC B1 ;  /* 0x0000000000017941 */ /* 0x000fea0003800000 */
.L_x_82:
[----:B--2---:R-:W-:Y:S01]  /*3110*/  @!P3 IMAD R13, R48, R23, R22 ;  /* 0x00000017300db224 */ /* 0x004fe200078e0216 */
[----:B------:R-:W-:Y:S04]  /*3120*/  BSSY B1, `(.L_x_84) ;  /* 0x0000006000017945 */ /* 0x000fe80003800000 */
[----:B------:R2:W-:Y:S01]  /*3130*/  @!P3 STG.E.U8 desc[UR38][R4.64+0x30], R13 ;  /* 0x0000300d0400b986 */ /* 0x0005e2000c101126 */
[----:B------:R-:W-:Y:S05]  /*3140*/  @P4 BRA `(.L_x_85) ;  /* 0x00000000000c4947 */ /* 0x000fea0003800000 */
[----:B------:R-:W2:Y:S02]  /*3150*/  LDG.E.U8 R98, desc[UR38][R8.64+0x31] ;  /* 0x0000312608627981 */ /* 0x000ea4000c1e1100 */
[----:B--2---:R-:W-:-:S05]  /*3160*/  PRMT R13, R98, 0x8880, RZ ;  /* 0x00008880620d7816 */ /* 0x004fca00000000ff */
[----:B------:R-:W-:-:S07]  /*3170*/  IMAD R22, R13, R90, RZ ;  /* 0x0000005a0d167224 */ /* 0x000fce00078e02ff */
.L_x_85:
[----:B------:R-:W-:Y:S05]  /*3180*/  BSYNC B1 ;  /* 0x0000000000017941 */ /* 0x000fea0003800000 */
.L_x_84:
        /* <DEDUP_REMOVED lines=10> */
.L_x_87:
[----:B------:R-:W-:Y:S05]  /*3230*/  BSYNC B1 ;  /* 0x0000000000017941 */ /* 0x000fea0003800000 */
.L_x_86:
[----:B--2---:R-:W-:Y:S01]  /*3240*/  @!P2 IMAD R13, R50, R23, R22 ;  /* 0x00000017320da224 */ /* 0x004fe200078e0216 */
[----:B------:R-:W-:Y:S04]  /*3250*/  BSSY B1, `(.L_x_88) ;  /* 0x0000006000017945 */ /* 0x000fe80003800000 */
[----:B------:R2:W-:Y:S01]  /*3260*/  @!P2 STG.E.U8 desc[UR38][R6.64+0x30], R13 ;  /* 0x0000300d0600a986 */ /* 0x0005e2000c101126 */
[----:B------:R-:W-:Y:S05]  /*3270*/  @P3 BRA `(.L_x_89) ;  /* 0x00000000000c3947 */ /* 0x000fea0003800000 */
[----:B------:R-:W2:Y:S02]  /*3280*/  LDG.E.U8 R98, desc[UR38][R10.64+0x31] ;  /* 0x000031260a627981 */ /* 0x000ea4000c1e1100 */
[----:B--2---:R-:W-:-:S05]  /*3290*/  PRMT R13, R98, 0x8880, RZ ;  /* 0x00008880620d7816 */ /* 0x004fca00000000ff */
[----:B------:R-:W-:-:S07]  /*32a0*/  IMAD R22, R13, R90, RZ ;  /* 0x0000005a0d167224 */ /* 0x000fce00078e02ff */
.L_x_89:
[----:B------:R-:W-:Y:S05]  /*32b0*/  BSYNC B1 ;  /* 0x0000000000017941 */ /* 0x000fea0003800000 */
.L_x_88:
[----:B------:R-:W-:Y:S01]  /*32c0*/  @!P3 IMAD R51, R51, R23, R22 ;  /* 0x000000173333b224 */ /* 0x000fe200078e0216 */
[----:B------:R-:W-:Y:S04]  /*32d0*/  BSSY B1, `(.L_x_90) ;  /* 0x0000006000017945 */ /* 0x000fe80003800000 */
[----:B------:R0:W-:Y:S01]  /*32e0*/  @!P3 STG.E.U8 desc[UR38][R6.64+0x31], R51 ;  /* 0x000031330600b986 */ /* 0x0001e2000c101126 */
[----:B------:R-:W-:Y:S05]  /*32f0*/  @P4 BRA `(.L_x_91) ;  /* 0x00000000000c4947 */ /* 0x000fea0003800000 */
[----:B------:R-:W2:Y:S02]  /*3300*/  LDG.E.U8 R98, desc[UR38][R8.64+0x38] ;  /* 0x0000382608627981 */ /* 0x000ea4000c1e1100 */
[----:B--2---:R-:W-:-:S05]  /*3310*/  PRMT R13, R98, 0x8880, RZ ;  /* 0x00008880620d7816 */ /* 0x004fca00000000ff */
[----:B------:R-:W-:-:S07]  /*3320*/  IMAD R22, R13, R90, RZ ;  /* 0x0000005a0d167224 */ /* 0x000fce00078e02ff */
.L_x_91:
[----:B------:R-:W-:Y:S05]  /*3330*/  BSYNC B1 ;  /* 0x0000000000017941 */ /* 0x000fea0003800000 */
.L_x_90:
        /* <DEDUP_REMOVED lines=10> */
.L_x_93:
[----:B------:R-:W-:Y:S05]  /*33e0*/  BSYNC B1 ;  /* 0x0000000000017941 */ /* 0x000fea0003800000 */
.L_x_92:
[----:B------:R-:W-:Y:S01]  /*33f0*/  @!P2 IMAD R53, R53, R23, R22 ;  /* 0x000000173535a224 */ /* 0x000fe200078e0216 */
[----:B------:R-:W-:Y:S04]  /*3400*/  BSSY B1, `(.L_x_94) ;  /* 0x0000006000017945 */ /* 0x000fe80003800000 */
[----:B------:R0:W-:Y:S01]  /*3410*/  @!P2 STG.E.U8 desc[UR38][R4.64+0x39], R53 ;  /* 0x000039350400a986 */ /* 0x0001e2000c101126 */
[----:B------:R-:W-:Y:S05]  /*3420*/  @P3 BRA `(.L_x_95) ;  /* 0x00000000000c3947 */ /* 0x000fea0003800000 */
[----:B------:R-:W2:Y:S02]  /*3430*/  LDG.E.U8 R98, desc[UR38][R10.64+0x38] ;  /* 0x000038260a627981 */ /* 0x000ea4000c1e1100 */
[----:B--2---:R-:W-:-:S05]  /*3440*/  PRMT R13, R98, 0x8880, RZ ;  /* 0x00008880620d7816 */ /* 0x004fca00000000ff */
[----:B------:R-:W-:-:S07]  /*3450*/  IMAD R22, R13, R90, RZ ;  /* 0x0000005a0d167224 */ /* 0x000fce00078e02ff */
.L_x_95:
[----:B------:R-:W-:Y:S05]  /*3460*/  BSYNC B1 ;  /* 0x0000000000017941 */ /* 0x000fea0003800000 */
.L_x_94:
[----:B--2---:R-:W-:Y:S01]  /*3470*/  @!P3 IMAD R13, R54, R23, R22 ;  /* 0x00000017360db224 */ /* 0x004fe200078e0216 */
[----:B------:R-:W-:Y:S04]  /*3480*/  BSSY B1, `(.L_x_96) ;  /* 0x0000006000017945 */ /* 0x000fe80003800000 */
[----:B------:R2:W-:Y:S01]  /*3490*/  @!P3 STG.E.U8 desc[UR38][R6.64+0x38], R13 ;  /* 0x0000380d0600b986 */ /* 0x0005e2000c101126 */
[----:B------:R-:W-:Y:S05]  /*34a0*/  @P4 BRA `(.L_x_97) ;  /* 0x00000000000c4947 */ /* 0x000fea0003800000 */
[----:B------:R-:W2:Y:S02]  /*34b0*/  LDG.E.U8 R98, desc[UR38][R10.64+0x39] ;  /* 0x000039260a627981 */ /* 0x000ea4000c1e1100 */
[----:B--2---:R-:W-:-:S05]  /*34c0*/  PRMT R13, R98, 0x8880, RZ ;  /* 0x00008880620d7816 */ /* 0x004fca00000000ff */
[----:B------:R-:W-:-:S07]  /*34d0*/  IMAD R22, R13, R90, RZ ;  /* 0x0000005a0d167224 */ /* 0x000fce00078e02ff */
.L_x_97:
[----:B------:R-:W-:Y:S05]  /*34e0*/  BSYNC B1 ;  /* 0x0000000000017941 */ /* 0x000fea0003800000 */
.L_x_96:
        /* <DEDUP_REMOVED lines=10> */
.L_x_99:
[----:B------:R-:W-:Y:S05]  /*3590*/  BSYNC B1 ;  /* 0x0000000000017941 */ /* 0x000fea0003800000 */
.L_x_98:
[----:B--2---:R-:W-:Y:S01]  /*35a0*/  @!P2 IMAD R13, R56, R23, R22 ;  /* 0x00000017380da224 */ /* 0x004fe200078e0216 */
[----:B------:R-:W-:Y:S04]  /*35b0*/  BSSY B1, `(.L_x_100) ;  /* 0x0000006000017945 */ /* 0x000fe80003800000 */
[----:B------:R2:W-:Y:S01]  /*35c0*/  @!P2 STG.E.U8 desc[UR38][R4.64+0x40], R13 ;  /* 0x0000400d0400a986 */ /* 0x0005e2000c101126 */
[----:B------:R-:W-:Y:S05]  /*35d0*/  @P3 BRA `(.L_x_101) ;  /* 0x00000000000c3947 */ /* 0x000fea0003800000 */
[----:B------:R-:W2:Y:S02]  /*35e0*/  LDG.E.U8 R98, desc[UR38][R8.64+0x41] ;  /* 0x0000412608627981 */ /* 0x000ea4000c1e1100 */
[----:B--2---:R-:W-:-:S05]  /*35f0*/  PRMT R13, R98, 0x8880, RZ ;  /* 0x00008880620d7816 */ /* 0x004fca00000000ff */
[----:B------:R-:W-:-:S07]  /*3600*/  IMAD R22, R13, R90, RZ ;  /* 0x0000005a0d167224 */ /* 0x000fce00078e02ff */
.L_x_101:
[----:B------:R-:W-:Y:S05]  /*3610*/  BSYNC B1 ;  /* 0x0000000000017941 */ /* 0x000fea0003800000 */
.L_x_100:
[----:B------:R-:W-:Y:S01]  /*3620*/  @!P3 IMAD R57, R57, R23, R22 ;  /* 0x000000173939b224 */ /* 0x000fe200078e0216 */
[----:B------:R-:W-:Y:S04]  /*3630*/  BSSY B1, `(.L_x_102) ;  /* 0x0000006000017945 */ /* 0x000fe80003800000 */
[----:B------:R0:W-:Y:S01]  /*3640*/  @!P3 STG.E.U8 desc[UR38][R4.64+0x41], R57 ;  /* 0x000041390400b986 */ /* 0x0001e2000c101126 */
[----:B------:R-:W-:Y:S05]  /*3650*/  @P4 BRA `(.L_x_103) ;  /* 0x00000000000c4947 */ /* 0x000fea0003800000 */
[----:B------:R-:W2:Y:S02]  /*3660*/  LDG.E.U8 R98, desc[UR38][R10.64+0x40] ;  /* 0x000040260a627981 */ /* 0x000ea4000c1e1100 */
[----:B--2---:R-:W-:-:S05]  /*3670*/  PRMT R13, R98, 0x8880, RZ ;  /* 0x00008880620d7816 */ /* 0x004fca00000000ff */
[----:B------:R-:W-:-:S07]  /*3680*/  IMAD R22, R13, R90, RZ ;  /* 0x0000005a0d167224 */ /* 0x000fce00078e02ff */
.L_x_103:
[----:B------:R-:W-:Y:S05]  /*3690*/  BSYNC B1 ;  /* 0x0000000000017941 */ /* 0x000fea0003800000 */
.L_x_102:
        /* <DEDUP_REMOVED lines=10> */
.L_x_105:
[----:B------:R-:W-:Y:S05]  /*3740*/  BSYNC B1 ;  /* 0x0000000000017941 */ /* 0x000fea0003800000 */
.L_x_104:
[----:B------:R-:W-:Y:S01]  /*3750*/  @!P2 IMAD R59, R59, R23, R22 ;  /* 0x000000173b3ba224 */ /* 0x000fe200078e0216 */
[----:B------:R-:W-:Y:S04]  /*3760*/  BSSY B1, `(.L_x_106) ;  /* 0x0000006000017945 */ /* 0x000fe80003800000 */
[----:B------:R0:W-:Y:S01]  /*3770*/  @!P2 STG.E.U8 desc[UR38][R6.64+0x41], R59 ;  /* 0x0000413b0600a986 */ /* 0x0001e2000c101126 */
[----:B------:R-:W-:Y:S05]  /*3780*/  @P3 BRA `(.L_x_107) ;  /* 0x00000000000c3947 */ /* 0x000fea0003800000 */
[----:B------:R-:W2:Y:S02]  /*3790*/  LDG.E.U8 R98, desc[UR38][R8.64+0x48] ;  /* 0x0000482608627981 */ /* 0x000ea4000c1e1100 */
[----:B--2---:R-:W-:-:S05]  /*37a0*/  PRMT R13, R98, 0x8880, RZ ;  /* 0x00008880620d7816 */ /* 0x004fca00000000ff */
[----:B------:R-:W-:-:S07]  /*37b0*/  IMAD R22, R13, R90, RZ ;  /* 0x0000005a0d167224 */ /* 0x000fce00078e02ff */
.L_x_107:
[----:B------:R-:W-:Y:S05]  /*37c0*/  BSYNC B1 ;  /* 0x0000000000017941 */ /* 0x000fea0003800000 */
.L_x_106:
[----:B--2---:R-:W-:Y:S01]  /*37d0*/  @!P3 IMAD R13, R60, R23, R22 ;  /* 0x000000173c0db224 */ /* 0x004fe200078e0216 */
[----:B------:R-:W-:Y:S04]  /*37e0*/  BSSY B1, `(.L_x_108) ;  /* 0x0000006000017945 */ /* 0x000fe80003800000 */
[----:B------:R2:W-:Y:S01]  /*37f0*/  @!P3 STG.E.U8 desc[UR38][R4.64+0x48], R13 ;  /* 0x0000480d0400b986 */ /* 0x0005e2000c101126 */
[----:B------:R-:W-:Y:S05]  /*3800*/  @P4 BRA `(.L_x_109) ;  /* 0x00000000000c4947 */ /* 0x000fea0003800000 */
[----:B------:R-:W2:Y:S02]  /*3810*/  LDG.E.U8 R98, desc[UR38][R8.64+0x49] ;  /* 0x0000492608627981 */ /* 0x000ea4000c1e1100 */
[----:B--2---:R-:W-:-:S05]  /*3820*/  PRMT R13, R98, 0x8880, RZ ;  /* 0x00008880620d7816 */ /* 0x004fca00000000ff */
[----:B------:R-:W-:-:S07]  /*3830*/  IMAD R22, R13, R90, RZ ;  /* 0x0000005a0d167224 */ /* 0x000fce00078e02ff */
.L_x_109:
[----:B------:R-:W-:Y:S05]  /*3840*/  BSYNC B1 ;  /* 0x0000000000017941 */ /* 0x000fea0003800000 */
.L_x_108:
        /* <DEDUP_REMOVED lines=10> */
.L_x_111:
[----:B------:R-:W-:Y:S05]  /*38f0*/  BSYNC B1 ;  /* 0x0000000000017941 */ /* 0x000fea0003800000 */
.L_x_110:
[----:B--2---:R-:W-:Y:S01]  /*3900*/  @!P2 IMAD R13, R62, R23, R22 ;  /* 0x000000173e0da224 */ /* 0x004fe200078e0216 */
[----:B------:R-:W-:Y:S04]  /*3910*/  BSSY B1, `(.L_x_112) ;  /* 0x0000006000017945 */ /* 0x000fe80003800000 */
[----:B------:R2:W-:Y:S01]  /*3920*/  @!P2 STG.E.U8 desc[UR38][R6.64+0x48], R13 ;  /* 0x0000480d0600a986 */ /* 0x0005e2000c101126 */
[----:B------:R-:W-:Y:S05]  /*3930*/  @P3 BRA `(.L_x_113) ;  /* 0x00000000000c3947 */ /* 0x000fea0003800000 */
[----:B------:R-:W2:Y:S02]  /*3940*/  LDG.E.U8 R98, desc[UR38][R10.64+0x49] ;  /* 0x000049260a627981 */ /* 0x000ea4000c1e1100 */
[----:B--2---:R-:W-:-:S05]  /*3950*/  PRMT R13, R98, 0x8880, RZ ;  /* 0x00008880620d7816 */ /* 0x004fca00000000ff */
[----:B------:R-:W-:-:S07]  /*3960*/  IMAD R22, R13, R90, RZ ;  /* 0x0000005a0d167224 */ /* 0x000fce00078e02ff */
.L_x_113:
[----:B------:R-:W-:Y:S05]  /*3970*/  BSYNC B1 ;  /* 0x0000000000017941 */ /* 0x000fea0003800000 */
.L_x_112:
[----:B------:R-:W-:Y:S01]  /*3980*/  @!P3 IMAD R63, R63, R23, R22 ;  /* 0x000000173f3fb224 */ /* 0x000fe200078e0216 */
[----:B------:R-:W-:Y:S04]  /*3990*/  BSSY B1, `(.L_x_114) ;  /* 0x0000006000017945 */ /* 0x000fe80003800000 */
[----:B------:R0:W-:Y:S01]  /*39a0*/  @!P3 STG.E.U8 desc[UR38][R6.64+0x49], R63 ;  /* 0x0000493f0600b986 */ /* 0x0001e2000c101126 */
[----:B------:R-:W-:Y:S05]  /*39b0*/  @P4 BRA `(.L_x_115) ;  /* 0x00000000000c4947 */ /* 0x000fea0003800000 */
[----:B------:R-:W2:Y:S02]  /*39c0*/  LDG.E.U8 R98, desc[UR38][R8.64+0x50] ;  /* 0x0000502608627981 */ /* 0x000ea4000c1e1100 */
[----:B--2---:R-:W-:-:S05]  /*39d0*/  PRMT R13, R98, 0x8880, RZ ;  /* 0x00008880620d7816 */ /* 0x004fca00000000ff */
[----:B------:R-:W-:-:S07]  /*39e0*/  IMAD R22, R13, R90, RZ ;  /* 0x0000005a0d167224 */ /* 0x000fce00078e02ff */
.L_x_115:
[----:B------:R-:W-:Y:S05]  /*39f0*/  BSYNC B1 ;  /* 0x0000000000017941 */ /* 0x000fea0003800000 */
.L_x_114:
        /* <DEDUP_REMOVED lines=10> */
.L_x_117:
[----:B------:R-:W-:Y:S05]  /*3aa0*/  BSYNC B1 ;  /* 0x0000000000017941 */ /* 0x000fea0003800000 */
.L_x_116:
[----:B------:R-:W-:Y:S01]  /*3ab0*/  @!P2 IMAD R65, R65, R23, R22 ;  /* 0x000000174141a224 */ /* 0x000fe200078e0216 */
[----:B------:R-:W-:Y:S04]  /*3ac0*/  BSSY B1, `(.L_x_118) ;  /* 0x0000006000017945 */ /* 0x000fe80003800000 */
[----:B------:R0:W-:Y:S01]  /*3ad0*/  @!P2 STG.E.U8 desc[UR38][R4.64+0x51], R65 ;  /* 0x000051410400a986 */ /* 0x0001e2000c101126 */
[----:B------:R-:W-:Y:S05]  /*3ae0*/  @P3 BRA `(.L_x_119) ;  /* 0x00000000000c3947 */ /* 0x000fea0003800000 */
[----:B------:R-:W2:Y:S02]  /*3af0*/  LDG.E.U8 R98, desc[UR38][R10.64+0x50] ;  /* 0x000050260a627981 */ /* 0x000ea4000c1e1100 */
[----:B--2---:R-:W-:-:S05]  /*3b00*/  PRMT R13, R98, 0x8880, RZ ;  /* 0x00008880620d7816 */ /* 0x004fca00000000ff */
[----:B------:R-:W-:-:S07]  /*3b10*/  IMAD R22, R13, R90, RZ ;  /* 0x0000005a0d167224 */ /* 0x000fce00078e02ff */
.L_x_119:
[----:B------:R-:W-:Y:S05]  /*3b20*/  BSYNC B1 ;  /* 0x0000000000017941 */ /* 0x000fea0003800000 */
.L_x_118:
[----:B--2---:R-:W-:Y:S01]  /*3b30*/  @!P3 IMAD R13, R66, R23, R22 ;  /* 0x00000017420db224 */ /* 0x004fe200078e0216 */
[----:B------:R-:W-:Y:S04]  /*3b40*/  BSSY B1, `(.L_x_120) ;  /* 0x0000006000017945 */ /* 0x000fe80003800000 */
[----:B------:R2:W-:Y:S01]  /*3b50*/  @!P3 STG.E.U8 desc[UR38][R6.64+0x50], R13 ;  /* 0x0000500d0600b986 */ /* 0x0005e2000c101126 */
[----:B------:R-:W-:Y:S05]  /*3b60*/  @P4 BRA `(.L_x_121) ;  /* 0x00000000000c4947 */ /* 0x000fea0003800000 */
[----:B------:R-:W2:Y:S02]  /*3b70*/  LDG.E.U8 R98, desc[UR38][R10.64+0x51] ;  /* 0x000051260a627981 */ /* 0x000ea4000c1e1100 */
[----:B--2---:R-:W-:-:S05]  /*3b80*/  PRMT R13, R98, 0x8880, RZ ;  /* 0x00008880620d7816 */ /* 0x004fca00000000ff */
[----:B------:R-:W-:-:S07]  /*3b90*/  IMAD R22, R13, R90, RZ ;  /* 0x0000005a0d167224 */ /* 0x000fce00078e02ff */
.L_x_121:
[----:B------:R-:W-:Y:S05]  /*3ba0*/  BSYNC B1 ;  /* 0x0000000000017941 */ /* 0x000fea0003800000 */
.L_x_120:
        /* <DEDUP_REMOVED lines=10> */
.L_x_123:
[----:B------:R-:W-:Y:S05]  /*3c50*/  BSYNC B1 ;  /* 0x0000000000017941 */ /* 0x000fea0003800000 */
.L_x_122:
[----:B--2---:R-:W-:Y:S01]  /*3c60*/  @!P2 IMAD R13, R68, R23, R22 ;  /* 0x00000017440da224 */ /* 0x004fe200078e0216 */
[----:B------:R-:W-:Y:S04]  /*3c70*/  BSSY B1, `(.L_x_124) ;  /* 0x0000006000017945 */ /* 0x000fe80003800000 */
[----:B------:R2:W-:Y:S01]  /*3c80*/  @!P2 STG.E.U8 desc[UR38][R4.64+0x58], R13 ;  /* 0x0000580d0400a986 */ /* 0x0005e2000c101126 */
[----:B------:R-:W-:Y:S05]  /*3c90*/  @P3 BRA `(.L_x_125) ;  /* 0x00000000000c3947 */ /* 0x000fea0003800000 */
[----:B------:R-:W2:Y:S02]  /*3ca0*/  LDG.E.U8 R98, desc[UR38][R8.64+0x59] ;  /* 0x0000592608627981 */ /* 0x000ea4000c1e1100 */
[----:B--2---:R-:W-:-:S05]  /*3cb0*/  PRMT R13, R98, 0x8880, RZ ;  /* 0x00008880620d7816 */ /* 0x004fca00000000ff */
[----:B------:R-:W-:-:S07]  /*3cc0*/  IMAD R22, R13, R90, RZ ;  /* 0x0000005a0d167224 */ /* 0x000fce00078e02ff */
.L_x_125:
[----:B------:R-:W-:Y:S05]  /*3cd0*/  BSYNC B1 ;  /* 0x0000000000017941 */ /* 0x000fea0003800000 */
.L_x_124:
[----:B------:R-:W-:Y:S01]  /*3ce0*/  @!P3 IMAD R69, R69, R23, R22 ;  /* 0x000000174545b224 */ /* 0x000fe200078e0216 */
[----:B------:R-:W-:Y:S04]  /*3cf0*/  BSSY B1, `(.L_x_126) ;  /* 0x0000006000017945 */ /* 0x000fe80003800000 */
[----:B------:R0:W-:Y:S01]  /*3d00*/  @!P3 STG.E.U8 desc[UR38][R4.64+0x59], R69 ;  /* 0x000059450400b986 */ /* 0x0001e2000c101126 */
[----:B------:R-:W-:Y:S05]  /*3d10*/  @P4 BRA `(.L_x_127) ;  /* 0x00000000000c4947 */ /* 0x000fea0003800000 */
[----:B------:R-:W2:Y:S02]  /*3d20*/  LDG.E.U8 R98, desc[UR38][R10.64+0x58] ;  /* 0x000058260a627981 */ /* 0x000ea4000c1e1100 */
[----:B--2---:R-:W-:-:S05]  /*3d30*/  PRMT R13, R98, 0x8880, RZ ;  /* 0x00008880620d7816 */ /* 0x004fca00000000ff */
[----:B------:R-:W-:-:S07]  /*3d40*/  IMAD R22, R13, R90, RZ ;  /* 0x0000005a0d167224 */ /* 0x000fce00078e02ff */
.L_x_127:
[----:B------:R-:W-:Y:S05]  /*3d50*/  BSYNC B1 ;  /* 0x0000000000017941 */ /* 0x000fea0003800000 */
.L_x_126:
        /* <DEDUP_REMOVED lines=10> */
.L_x_129:
[----:B------:R-:W-:Y:S05]  /*3e00*/  BSYNC B1 ;  /* 0x0000000000017941 */ /* 0x000fea0003800000 */
.L_x_128:
[----:B------:R-:W-:Y:S01]  /*3e10*/  @!P2 IMAD R71, R71, R23, R22 ;  /* 0x000000174747a224 */ /* 0x000fe200078e0216 */
[----:B------:R-:W-:Y:S04]  /*3e20*/  BSSY B1, `(.L_x_130) ;  /* 0x0000006000017945 */ /* 0x000fe80003800000 */
[----:B------:R0:W-:Y:S01]  /*3e30*/  @!P2 STG.E.U8 desc[UR38][R6.64+0x59], R71 ;  /* 0x000059470600a986 */ /* 0x0001e2000c101126 */
[----:B------:R-:W-:Y:S05]  /*3e40*/  @P3 BRA `(.L_x_131) ;  /* 0x00000000000c3947 */ /* 0x000fea0003800000 */
[----:B------:R-:W2:Y:S02]  /*3e50*/  LDG.E.U8 R98, desc[UR38][R8.64+0x60] ;  /* 0x0000602608627981 */ /* 0x000ea4000c1e1100 */
[----:B--2---:R-:W-:-:S05]  /*3e60*/  PRMT R13, R98, 0x8880, RZ ;  /* 0x00008880620d7816 */ /* 0x004fca00000000ff */
[----:B------:R-:W-:-:S07]  /*3e70*/  IMAD R22, R13, R90, RZ ;  /* 0x0000005a0d167224 */ /* 0x000fce00078e02ff */
.L_x_131:
[----:B------:R-:W-:Y:S05]  /*3e80*/  BSYNC B1 ;  /* 0x0000000000017941 */ /* 0x000fea0003800000 */
.L_x_130:
[----:B--2---:R-:W-:Y:S01]  /*3e90*/  @!P3 IMAD R13, R72, R23, R22 ;  /* 0x00000017480db224 */ /* 0x004fe200078e0216 */
[----:B------:R-:W-:Y:S04]  /*3ea0*/  BSSY B1, `(.L_x_132) ;  /* 0x0000006000017945 */ /* 0x000fe80003800000 */
[----:B------:R2:W-:Y:S01]  /*3eb0*/  @!P3 STG.E.U8 desc[UR38][R4.64+0x60], R13 ;  /* 0x0000600d0400b986 */ /* 0x0005e2000c101126 */
[----:B------:R-:W-:Y:S05]  /*3ec0*/  @P4 BRA `(.L_x_133) ;  /* 0x00000000000c4947 */ /* 0x000fea0003800000 */
[----:B------:R-:W2:Y:S02]  /*3ed0*/  LDG.E.U8 R98, desc[UR38][R8.64+0x61] ;  /* 0x0000612608627981 */ /* 0x000ea4000c1e1100 */
[----:B--2---:R-:W-:-:S05]  /*3ee0*/  PRMT R13, R98, 0x8880, RZ ;  /* 0x00008880620d7816 */ /* 0x004fca00000000ff */
[----:B------:R-:W-:-:S07]  /*3ef0*/  IMAD R22, R13, R90, RZ ;  /* 0x0000005a0d167224 */ /* 0x000fce00078e02ff */
.L_x_133:
[----:B------:R-:W-:Y:S05]  /*3f00*/  BSYNC B1 ;  /* 0x0000000000017941 */ /* 0x000fea0003800000 */
.L_x_132:
        /* <DEDUP_REMOVED lines=10> */
.L_x_135:
[----:B------:R-:W-:Y:S05]  /*3fb0*/  BSYNC B1 ;  /* 0x0000000000017941 */ /* 0x000fea0003800000 */
.L_x_134:
[----:B--2---:R-:W-:Y:S01]  /*3fc0*/  @!P2 IMAD R13, R74, R23, R22 ;  /* 0x000000174a0da224 */ /* 0x004fe200078e0216 */
[----:B------:R-:W-:Y:S04]  /*3fd0*/  BSSY B1, `(.L_x_136) ;  /* 0x0000006000017945 */ /* 0x000fe80003800000 */
[----:B------:R2:W-:Y:S01]  /*3fe0*/  @!P2 STG.E.U8 desc[UR38][R6.64+0x60], R13 ;  /* 0x0000600d0600a986 */ /* 0x0005e2000c101126 */
[----:B------:R-:W-:Y:S05]  /*3ff0*/  @P3 BRA `(.L_x_137) ;  /* 0x00000000000c3947 */ /* 0x000fea0003800000 */
[----:B------:R-:W2:Y:S02]  /*4000*/  LDG.E.U8 R98, desc[UR38][R10.64+0x61] ;  /* 0x000061260a627981 */ /* 0x000ea4000c1e1100 */
[----:B--2---:R-:W-:-:S05]  /*4010*/  PRMT R13, R98, 0x8880, RZ ;  /* 0x00008880620d7816 */ /* 0x004fca00000000ff */
[----:B------:R-:W-:-:S07]  /*4020*/  IMAD R22, R13, R90, RZ ;  /* 0x0000005a0d167224 */ /* 0x000fce00078e02ff */
.L_x_137:
[----:B------:R-:W-:Y:S05]  /*4030*/  BSYNC B1 ;  /* 0x0000000000017941 */ /* 0x000fea0003800000 */
.L_x_136:
[----:B------:R-:W-:Y:S01]  /*4040*/  @!P3 IMAD R75, R75, R23, R22 ;  /* 0x000000174b4bb224 */ /* 0x000fe200078e0216 */
[----:B------:R-:W-:Y:S04]  /*4050*/  BSSY B1, `(.L_x_138) ;  /* 0x0000006000017945 */ /* 0x000fe80003800000 */
[----:B------:R0:W-:Y:S01]  /*4060*/  @!P3 STG.E.U8 desc[UR38][R6.64+0x61], R75 ;  /* 0x0000614b0600b986 */ /* 0x0001e2000c101126 */
[----:B------:R-:W-:Y:S05]  /*4070*/  @P4 BRA `(.L_x_139) ;  /* 0x00000000000c4947 */ /* 0x000fea0003800000 */
[----:B------:R-:W2:Y:S02]  /*4080*/  LDG.E.U8 R98, desc[UR38][R8.64+0x68] ;  /* 0x0000682608627981 */ /* 0x000ea4000c1e1100 */
[----:B--2---:R-:W-:-:S05]  /*4090*/  PRMT R13, R98, 0x8880, RZ ;  /* 0x00008880620d7816 */ /* 0x004fca00000000ff */
[----:B------:R-:W-:-:S07]  /*40a0*/  IMAD R22, R13, R90, RZ ;  /* 0x0000005a0d167224 */ /* 0x000fce00078e02ff */
.L_x_139:
[----:B------:R-:W-:Y:S05]  /*40b0*/  BSYNC B1 ;  /* 0x0000000000017941 */ /* 0x000fea0003800000 */
.L_x_138:
        /* <DEDUP_REMOVED lines=10> */
.L_x_141:
[----:B------:R-:W-:Y:S05]  /*4160*/  BSYNC B1 ;  /* 0x0000000000017941 */ /* 0x000fea0003800000 */
.L_x_140:
[----:B------:R-:W-:Y:S01]  /*4170*/  @!P2 IMAD R77, R77, R23, R22 ;  /* 0x000000174d4da224 */ /* 0x000fe200078e0216 */
[----:B------:R-:W-:Y:S04]  /*4180*/  BSSY B1, `(.L_x_142) ;  /* 0x0000006000017945 */ /* 0x000fe80003800000 */
[----:B------:R0:W-:Y:S01]  /*4190*/  @!P2 STG.E.U8 desc[UR38][R4.64+0x69], R77 ;  /* 0x0000694d0400a986 */ /* 0x0001e2000c101126 */
[----:B------:R-:W-:Y:S05]  /*41a0*/  @P3 BRA `(.L_x_143) ;  /* 0x00000000000c3947 */ /* 0x000fea0003800000 */
[----:B------:R-:W2:Y:S02]  /*41b0*/  LDG.E.U8 R98, desc[UR38][R10.64+0x68] ;  /* 0x000068260a627981 */ /* 0x000ea4000c1e1100 */
[----:B--2---:R-:W-:-:S05]  /*41c0*/  PRMT R13, R98, 0x8880, RZ ;  /* 0x00008880620d7816 */ /* 0x004fca00000000ff */
[----:B------:R-:W-:-:S07]  /*41d0*/  IMAD R22, R13, R90, RZ ;  /* 0x0000005a0d167224 */ /* 0x000fce00078e02ff */
.L_x_143:
[----:B------:R-:W-:Y:S05]  /*41e0*/  BSYNC B1 ;  /* 0x0000000000017941 */ /* 0x000fea0003800000 */
.L_x_142:
[----:B--2---:R-:W-:Y:S01]  /*41f0*/  @!P3 IMAD R13, R78, R23, R22 ;  /* 0x000000174e0db224 */ /* 0x004fe200078e0216 */
[----:B------:R-:W-:Y:S04]  /*4200*/  BSSY B1, `(.L_x_144) ;  /* 0x0000006000017945 */ /* 0x000fe80003800000 */
[----:B------:R2:W-:Y:S01]  /*4210*/  @!P3 STG.E.U8 desc[UR38][R6.64+0x68], R13 ;  /* 0x0000680d0600b986 */ /* 0x0005e2000c101126 */
[----:B------:R-:W-:Y:S05]  /*4220*/  @P4 BRA `(.L_x_145) ;  /* 0x00000000000c4947 */ /* 0x000fea0003800000 */
[----:B------:R-:W2:Y:S02]  /*4230*/  LDG.E.U8 R98, desc[UR38][R10.64+0x69] ;  /* 0x000069260a627981 */ /* 0x000ea4000c1e1100 */
[----:B--2---:R-:W-:-:S05]  /*4240*/  PRMT R13, R98, 0x8880, RZ ;  /* 0x00008880620d7816 */ /* 0x004fca00000000ff */
[----:B------:R-:W-:-:S07]  /*4250*/  IMAD R22, R13, R90, RZ ;  /* 0x0000005a0d167224 */ /* 0x000fce00078e02ff */
.L_x_145:
[----:B------:R-:W-:Y:S05]  /*4260*/  BSYNC B1 ;  /* 0x0000000000017941 */ /* 0x000fea0003800000 */
.L_x_144:
        /* <DEDUP_REMOVED lines=10> */
.L_x_147:
[----:B------:R-:W-:Y:S05]  /*4310*/  BSYNC B1 ;  /* 0x0000000000017941 */ /* 0x000fea0003800000 */
.L_x_146:
[----:B--2---:R-:W-:Y:S01]  /*4320*/  @!P2 IMAD R13, R80, R23, R22 ;  /* 0x00000017500da224 */ /* 0x004fe200078e0216 */
[----:B------:R-:W-:Y:S04]  /*4330*/  BSSY B1, `(.L_x_148) ;  /* 0x0000006000017945 */ /* 0x000fe80003800000 */
[----:B------:R2:W-:Y:S01]  /*4340*/  @!P2 STG.E.U8 desc[UR38][R4.64+0x70], R13 ;  /* 0x0000700d0400a986 */ /* 0x0005e2000c101126 */
[----:B------:R-:W-:Y:S05]  /*4350*/  @P3 BRA `(.L_x_149) ;  /* 0x00000000000c3947 */ /* 0x000fea0003800000 */
[----:B------:R-:W2:Y:S02]  /*4360*/  LDG.E.U8 R98, desc[UR38][R8.64+0x71] ;  /* 0x0000712608627981 */ /* 0x000ea4000c1e1100 */
[----:B--2---:R-:W-:-:S05]  /*4370*/  PRMT R13, R98, 0x8880, RZ ;  /* 0x00008880620d7816 */ /* 0x004fca00000000ff */
[----:B------:R-:W-:-:S07]  /*4380*/  IMAD R22, R13, R90, RZ ;  /* 0x0000005a0d167224 */ /* 0x000fce00078e02ff */
.L_x_149:
[----:B------:R-:W-:Y:S05]  /*4390*/  BSYNC B1 ;  /* 0x0000000000017941 */ /* 0x000fea0003800000 */
.L_x_148:
[----:B------:R-:W-:Y:S01]  /*43a0*/  @!P3 IMAD R81, R81, R23, R22 ;  /* 0x000000175151b224 */ /* 0x000fe200078e0216 */
[----:B------:R-:W-:Y:S04]  /*43b0*/  BSSY B1, `(.L_x_150) ;  /* 0x0000006000017945 */ /* 0x000fe80003800000 */
[----:B------:R0:W-:Y:S01]  /*43c0*/  @!P3 STG.E.U8 desc[UR38][R4.64+0x71], R81 ;  /* 0x000071510400b986 */ /* 0x0001e2000c101126 */
[----:B------:R-:W-:Y:S05]  /*43d0*/  @P4 BRA `(.L_x_151) ;  /* 0x00000000000c4947 */ /* 0x000fea0003800000 */
[----:B------:R-:W2:Y:S02]  /*43e0*/  LDG.E.U8 R98, desc[UR38][R10.64+0x70] ;  /* 0x000070260a627981 */ /* 0x000ea4000c1e1100 */
[----:B--2---:R-:W-:-:S05]  /*43f0*/  PRMT R13, R98, 0x8880, RZ ;  /* 0x00008880620d7816 */ /* 0x004fca00000000ff */
[----:B------:R-:W-:-:S07]  /*4400*/  IMAD R22, R13, R90, RZ ;  /* 0x0000005a0d167224 */ /* 0x000fce00078e02ff */
.L_x_151:
[----:B------:R-:W-:Y:S05]  /*4410*/  BSYNC B1 ;  /* 0x0000000000017941 */ /* 0x000fea0003800000 */
.L_x_150:
[C---:B------:R-:W-:Y:S01]  /*4420*/  ISETP.LT.OR P2, PT, R3.reuse, 0x72, !P0 ;  /* 0x000000720300780c */ /* 0x040fe20004741670 */
[----:B--2---:R-:W-:Y:S01]  /*4430*/  @!P4 IMAD R13, R82, R23, R22 ;  /* 0x00000017520dc224 */ /* 0x004fe200078e0216 */
[----:B------:R-:W-:Y:S01]  /*4440*/  BSSY B1, `(.L_x_152) ;  /* 0x0000009000017945 */ /* 0x000fe20003800000 */
[C---:B------:R-:W-:Y:S02]  /*4450*/  ISETP.LT.OR P3, PT, R3.reuse, 0x79, !P1 ;  /* 0x000000790300780c */ /* 0x040fe40004f61670 */
[C---:B------:R-:W-:Y:S01]  /*4460*/  ISETP.LT.OR P1, PT, R3.reuse, 0x7a, !P1 ;  /* 0x0000007a0300780c */ /* 0x040fe20004f21670 */
[----:B------:R2:W-:Y:S01]  /*4470*/  @!P4 STG.E.U8 desc[UR38][R6.64+0x70], R13 ;  /* 0x0000700d0600c986 */ /* 0x0005e2000c101126 */
[----:B------:R-:W-:-:S06]  /*4480*/  ISETP.LT.OR P4, PT, R3, 0x79, !P0 ;  /* 0x000000790300780c */ /* 0x000fcc0004781670 */
[----:B------:R-:W-:Y:S07]  /*4490*/  @P2 BRA `(.L_x_153) ;  /* 0x00000000000c2947 */ /* 0x000fee0003800000 */
[----:B------:R-:W2:Y:S02]  /*44a0*/  LDG.E.U8 R98, desc[UR38][R10.64+0x71] ;  /* 0x000071260a627981 */ /* 0x000ea4000c1e1100 */
[----:B--2---:R-:W-:-:S05]  /*44b0*/  PRMT R13, R98, 0x8880, RZ ;  /* 0x00008880620d7816 */ /* 0x004fca00000000ff */
[----:B------:R-:W-:-:S07]  /*44c0*/  IMAD R22, R13, R90, RZ ;  /* 0x0000005a0d167224 */ /* 0x000fce00078e02ff */
.L_x_153:
[----:B------:R-:W-:Y:S05]  /*44d0*/  BSYNC B1 ;  /* 0x0000000000017941 */ /* 0x000fea0003800000 */
.L_x_152:
[----:B------:R-:W-:Y:S01]  /*44e0*/  @!P2 IMAD R83, R83, R23, R22 ;  /* 0x000000175353a224 */ /* 0x000fe200078e0216 */
[----:B------:R-:W-:Y:S04]  /*44f0*/  BSSY B1, `(.L_x_154) ;  /* 0x0000006000017945 */ /* 0x000fe80003800000 */
[----:B------:R0:W-:Y:S01]  /*4500*/  @!P2 STG.E.U8 desc[UR38][R6.64+0x71], R83 ;  /* 0x000071530600a986 */ /* 0x0001e2000c101126 */
[----:B------:R-:W-:Y:S05]  /*4510*/  @P3 BRA `(.L_x_155) ;  /* 0x00000000000c3947 */ /* 0x000fea0003800000 */
[----:B------:R-:W2:Y:S02]  /*4520*/  LDG.E.U8 R98, desc[UR38][R8.64+0x78] ;  /* 0x0000782608627981 */ /* 0x000ea4000c1e1100 */
[----:B--2---:R-:W-:-:S05]  /*4530*/  PRMT R13, R98, 0x8880, RZ ;  /* 0x00008880620d7816 */ /* 0x004fca00000000ff */
[----:B------:R-:W-:-:S07]  /*4540*/  IMAD R22, R13, R90, RZ ;  /* 0x0000005a0d167224 */ /* 0x000fce00078e02ff */
.L_x_155:
[----:B------:R-:W-:Y:S05]  /*4550*/  BSYNC B1 ;  /* 0x0000000000017941 */ /* 0x000fea0003800000 */
.L_x_154:
[----:B--2---:R-:W-:Y:S01]  /*4560*/  @!P3 IMAD R13, R84, R23, R22 ;  /* 0x00000017540db224 */ /* 0x004fe200078e0216 */
[----:B------:R-:W-:Y:S04]  /*4570*/  BSSY B1, `(.L_x_156) ;  /* 0x0000006000017945 */ /* 0x000fe80003800000 */
[----:B------:R2:W-:Y:S01]  /*4580*/  @!P3 STG.E.U8 desc[UR38][R4.64+0x78], R13 ;  /* 0x0000780d0400b986 */ /* 0x0005e2000c101126 */
[----:B------:R-:W-:Y:S05]  /*4590*/  @P1 BRA `(.L_x_157) ;  /* 0x00000000000c1947 */ /* 0x000fea0003800000 */
[----:B------:R-:W2:Y:S02]  /*45a0*/  LDG.E.U8 R98, desc[UR38][R8.64+0x79] ;  /* 0x0000792608627981 */ /* 0x000ea4000c1e1100 */
[----:B--2---:R-:W-:-:S05]  /*45b0*/  PRMT R13, R98, 0x8880, RZ ;  /* 0x00008880620d7816 */ /* 0x004fca00000000ff */
[----:B------:R-:W-:-:S07]  /*45c0*/  IMAD R22, R13, R90, RZ ;  /* 0x0000005a0d167224 */ /* 0x000fce00078e02ff */
.L_x_157:
[----:B------:R-:W-:Y:S05]  /*45d0*/  BSYNC B1 ;  /* 0x0000000000017941 */ /* 0x000fea0003800000 */
.L_x_156:
[----:B------:R-:W-:Y:S01]  /*45e0*/  @!P1 IMAD R85, R85, R23, R22 ;  /* 0x0000001755559224 */ /* 0x000fe200078e0216 */
[----:B------:R-:W-:Y:S04]  /*45f0*/  BSSY B1, `(.L_x_158) ;  /* 0x0000006000017945 */ /* 0x000fe80003800000 */
[----:B------:R0:W-:Y:S01]  /*4600*/  @!P1 STG.E.U8 desc[UR38][R4.64+0x79], R85 ;  /* 0x0000795504009986 */ /* 0x0001e2000c101126 */
[----:B------:R-:W-:Y:S05]  /*4610*/  @P4 BRA `(.L_x_159) ;  /* 0x00000000000c4947 */ /* 0x000fea0003800000 */
[----:B------:R-:W0:Y:S02]  /*4620*/  LDG.E.U8 R98, desc[UR38][R10.64+0x78] ;  /* 0x000078260a627981 */ /* 0x000e24000c1e1100 */
[----:B012-4-:R-:W-:-:S05]  /*4630*/  PRMT R5, R98, 0x8880, RZ ;  /* 0x0000888062057816 */ /* 0x017fca00000000ff */
[----:B------:R-:W-:-:S07]  /*4640*/  IMAD R22, R5, R90, RZ ;  /* 0x0000005a05167224 */ /* 0x000fce00078e02ff */
.L_x_159:
[----:B------:R-:W-:Y:S05]  /*4650*/  BSYNC B1 ;  /* 0x0000000000017941 */ /* 0x000fea0003800000 */
.L_x_158:
[----:B012-4-:R-:W-:Y:S01]  /*4660*/  @!P4 IMAD R5, R86, R23, R22 ;  /* 0x000000175605c224 */ /* 0x017fe200078e0216 */
[----:B------:R-:W-:Y:S01]  /*4670*/  ISETP.LT.OR P0, PT, R3, 0x7a, !P0 ;  /* 0x0000007a0300780c */ /* 0x000fe20004701670 */
[----:B------:R-:W-:Y:S03]  /*4680*/  BSSY B1, `(.L_x_160) ;  /* 0x0000006000017945 */ /* 0x000fe60003800000 */
[----:B------:R0:W-:Y:S09]  /*4690*/  @!P4 STG.E.U8 desc[UR38][R6.64+0x78], R5 ;  /* 0x000078050600c986 */ /* 0x0001f2000c101126 */
[----:B------:R-:W-:Y:S05]  /*46a0*/  @P0 BRA `(.L_x_161) ;  /* 0x00000000000c0947 */ /* 0x000fea0003800000 */
[----:B------:R-:W2:Y:S02]  /*46b0*/  LDG.E.U8 R98, desc[UR38][R10.64+0x79] ;  /* 0x000079260a627981 */ /* 0x000ea4000c1e1100 */
[----:B--2---:R-:W-:-:S05]  /*46c0*/  PRMT R3, R98, 0x8880, RZ ;  /* 0x0000888062037816 */ /* 0x004fca00000000ff */
[----:B------:R-:W-:-:S07]  /*46d0*/  IMAD R22, R3, R90, RZ ;  /* 0x0000005a03167224 */ /* 0x000fce00078e02ff */
.L_x_161:
[----:B------:R-:W-:Y:S05]  /*46e0*/  BSYNC B1 ;  /* 0x0000000000017941 */ /* 0x000fea0003800000 */
.L_x_160:
[----:B------:R-:W-:Y:S01]  /*46f0*/  IMAD R87, R87, R23, R22 ;  /* 0x0000001757577224 */ /* 0x000fe200078e0216 */
[----:B------:R-:W-:Y:S06]  /*4700*/  @P0 BRA `(.L_x_162) ;  /* 0x0000000c00100947 */ /* 0x000fec0003800000 */
[----:B------:R1:W-:Y:S01]  /*4710*/  STG.E.U8 desc[UR38][R6.64+0x79], R87 ;  /* 0x0000795706007986 */ /* 0x0003e2000c101126 */
[----:B------:R-:W-:Y:S05]  /*4720*/  BRA `(.L_x_162) ;  /* 0x0000000c00087947 */ /* 0x000fea0003800000 */
.L_x_33:
[C---:B------:R-:W-:Y:S02]  /*4730*/  ISETP.GE.AND P1, PT, R106.reuse, 0x1, PT ;  /* 0x000000016a00780c */ /* 0x040fe40003f26270 */
[----:B------:R-:W-:Y:S02]  /*4740*/  ISETP.GE.AND P0, PT, R106, 0x9, PT ;  /* 0x000000096a00780c */ /* 0x000fe40003f06270 */
[C---:B------:R-:W-:Y:S02]  /*4750*/  ISETP.LT.OR P3, PT, R3.reuse, 0x1, !P1 ;  /* 0x000000010300780c */ /* 0x040fe40004f61670 */
[C---:B------:R-:W-:Y:S02]  /*4760*/  ISETP.LT.OR P4, PT, R3.reuse, 0x2, !P1 ;  /* 0x000000020300780c */ /* 0x040fe40004f81670 */
[----:B------:R-:W-:-:S09]  /*4770*/  ISETP.LT.OR P2, PT, R3, 0x1, !P0 ;  /* 0x000000010300780c */ /* 0x000fd20004741670 */
[-C--:B------:R-:W-:Y:S02]  /*4780*/  @!P3 IMAD R9, R24, R23.reuse, RZ ;  /* 0x000000171809b224 */ /* 0x080fe400078e02ff */
[-C--:B------:R-:W-:Y:S02]  /*4790*/  @!P4 IMAD R25, R25, R23.reuse, RZ ;  /* 0x000000171919c224 */ /* 0x080fe400078e02ff */
[----:B------:R-:W-:Y:S01]  /*47a0*/  @!P2 IMAD R11, R26, R23, RZ ;  /* 0x000000171a0ba224 */ /* 0x000fe200078e02ff */
[----:B------:R0:W-:Y:S01]  /*47b0*/  @!P3 STG.E.U8 desc[UR38][R4.64], R9 ;  /* 0x000000090400b986 */ /* 0x0001e2000c101126 */
[----:B------:R-:W-:-:S03]  /*47c0*/  ISETP.LT.OR P3, PT, R3, 0x2, !P0 ;  /* 0x000000020300780c */ /* 0x000fc60004761670 */
[----:B------:R-:W-:Y:S01]  /*47d0*/  @!P4 STG.E.U8 desc[UR38][R4.64+0x1], R25 ;  /* 0x000001190400c986 */ /* 0x000fe2000c101126 */
[----:B------:R-:W-:-:S03]  /*47e0*/  ISETP.LT.OR P4, PT, R3, 0x9, !P1 ;  /* 0x000000090300780c */ /* 0x000fc60004f81670 */
[----:B------:R1:W-:Y:S01]  /*47f0*/  @!P2 STG.E.U8 desc[UR38][R6.64], R11 ;  /* 0x0000000b0600a986 */ /* 0x0003e2000c101126 */
[----:B------:R-:W-:-:S05]  /*4800*/  ISETP.LT.OR P2, PT, R3, 0xa, !P1 ;  /* 0x0000000a0300780c */ /* 0x000fca0004f41670 */
[----:B------:R-:W-:-:S04]  /*4810*/  @!P3 IMAD R27, R27, R23, RZ ;  /* 0x000000171b1bb224 */ /* 0x000fc800078e02ff */
[-C--:B------:R-:W-:Y:S01]  /*4820*/  @!P4 IMAD R13, R28, R23.reuse, RZ ;  /* 0x000000171c0dc224 */ /* 0x080fe200078e02ff */
[----:B------:R-:W-:Y:S01]  /*4830*/  @!P3 STG.E.U8 desc[UR38][R6.64+0x1], R27 ;  /* 0x0000011b0600b986 */ /* 0x000fe2000c101126 */
[----:B------:R-:W-:Y:S02]  /*4840*/  ISETP.LT.OR P3, PT, R3, 0x9, !P0 ;  /* 0x000000090300780c */ /* 0x000fe40004761670 */
[----:B------:R-:W-:Y:S01]  /*4850*/  @!P2 IMAD R29, R29, R23, RZ ;  /* 0x000000171d1da224 */ /* 0x000fe200078e02ff */
[----:B------:R2:W-:Y:S01]  /*4860*/  @!P4 STG.E.U8 desc[UR38][R4.64+0x8], R13 ;  /* 0x0000080d0400c986 */ /* 0x0005e2000c101126 */
[----:B------:R-:W-:-:S03]  /*4870*/  ISETP.LT.OR P4, PT, R3, 0xa, !P0 ;  /* 0x0000000a0300780c */ /* 0x000fc60004781670 */
[----:B------:R-:W-:Y:S01]  /*4880*/  @!P2 STG.E.U8 desc[UR38][R4.64+0x9], R29 ;  /* 0x0000091d0400a986 */ /* 0x000fe2000c101126 */
[----:B------:R-:W-:-:S05]  /*4890*/  ISETP.LT.OR P2, PT, R3, 0x11, !P1 ;  /* 0x000000110300780c */ /* 0x000fca0004f41670 */
[----:B0-----:R-:W-:-:S04]  /*48a0*/  @!P3 IMAD R9, R30, R23, RZ ;  /* 0x000000171e09b224 */ /* 0x001fc800078e02ff */
[-C--:B------:R-:W-:Y:S01]  /*48b0*/  @!P4 IMAD R31, R31, R23.reuse, RZ ;  /* 0x000000171f1fc224 */ /* 0x080fe200078e02ff */
[----:B------:R0:W-:Y:S01]  /*48c0*/  @!P3 STG.E.U8 desc[UR38][R6.64+0x8], R9 ;  /* 0x000008090600b986 */ /* 0x0001e2000c101126 */
[C---:B------:R-:W-:Y:S02]  /*48d0*/  ISETP.LT.OR P3, PT, R3.reuse, 0x12, !P1 ;  /* 0x000000120300780c */ /* 0x040fe40004f61670 */
[----:B-1----:R-:W-:Y:S01]  /*48e0*/  @!P2 IMAD R11, R32, R23, RZ ;  /* 0x00000017200ba224 */ /* 0x002fe200078e02ff */
[----:B------:R-:W-:Y:S01]  /*48f0*/  @!P4 STG.E.U8 desc[UR38][R6.64+0x9], R31 ;  /* 0x0000091f0600c986 */ /* 0x000fe2000c101126 */
[----:B------:R-:W-:-:S03]  /*4900*/  ISETP.LT.OR P4, PT, R3, 0x11, !P0 ;  /* 0x000000110300780c */ /* 0x000fc60004781670 */
[----:B------:R1:W-:Y:S01]  /*4910*/  @!P2 STG.E.U8 desc[UR38][R4.64+0x10], R11 ;  /* 0x0000100b0400a986 */ /* 0x0003e2000c101126 */
[----:B------:R-:W-:-:S05]  /*4920*/  ISETP.LT.OR P2, PT, R3, 0x12, !P0 ;  /* 0x000000120300780c */ /* 0x000fca0004741670 */
[----:B------:R-:W-:-:S04]  /*4930*/  @!P3 IMAD R33, R33, R23, RZ ;  /* 0x000000172121b224 */ /* 0x000fc800078e02ff */
[-C--:B--2---:R-:W-:Y:S01]  /*4940*/  @!P4 IMAD R13, R34, R23.reuse, RZ ;  /* 0x00000017220dc224 */ /* 0x084fe200078e02ff */
        /* <DEDUP_REMOVED lines=138> */
[----:B------:R4:W-:Y:S01]  /*51f0*/  @!P4 STG.E.U8 desc[UR38][R6.64+0x69], R79 ;  /* 0x0000694f0600c986 */ /* 0x0009e2000c101126 */
[----:B------:R-:W-:-:S03]  /*5200*/  ISETP.LT.OR P4, PT, R3, 0x71, !P0 ;  /* 0x000000710300780c */ /* 0x000fc60004781670 */
[----:B------:R4:W-:Y:S01]  /*5210*/  @!P2 STG.E.U8 desc[UR38][R4.64+0x70], R11 ;  /* 0x0000700b0400a986 */ /* 0x0009e2000c101126 */
[----:B------:R-:W-:-:S05]  /*5220*/  ISETP.LT.OR P2, PT, R3, 0x72, !P0 ;  /* 0x000000720300780c */ /* 0x000fca0004741670 */
[----:B------:R-:W-:-:S04]  /*5230*/  @!P3 IMAD R81, R81, R23, RZ ;  /* 0x000000175151b224 */ /* 0x000fc800078e02ff */
[-C--:B--2---:R-:W-:Y:S01]  /*5240*/  @!P4 IMAD R13, R82, R23.reuse, RZ ;  /* 0x00000017520dc224 */ /* 0x084fe200078e02ff */
[----:B------:R4:W-:Y:S01]  /*5250*/  @!P3 STG.E.U8 desc[UR38][R4.64+0x71], R81 ;  /* 0x000071510400b986 */ /* 0x0009e2000c101126 */
[C---:B------:R-:W-:Y:S02]  /*5260*/  ISETP.LT.OR P3, PT, R3.reuse, 0x79, !P1 ;  /* 0x000000790300780c */ /* 0x040fe40004f61670 */
[C---:B------:R-:W-:Y:S01]  /*5270*/  ISETP.LT.OR P1, PT, R3.reuse, 0x7a, !P1 ;  /* 0x0000007a0300780c */ /* 0x040fe20004f21670 */
[----:B------:R4:W-:Y:S01]  /*5280*/  @!P4 STG.E.U8 desc[UR38][R6.64+0x70], R13 ;  /* 0x0000700d0600c986 */ /* 0x0009e2000c101126 */
[----:B------:R-:W-:Y:S01]  /*5290*/  ISETP.LT.OR P4, PT, R3, 0x79, !P0 ;  /* 0x000000790300780c */ /* 0x000fe20004781670 */
[----:B------:R-:W-:Y:S01]  /*52a0*/  @!P2 IMAD R83, R83, R23, RZ ;  /* 0x000000175353a224 */ /* 0x000fe200078e02ff */
[----:B------:R-:W-:-:S04]  /*52b0*/  ISETP.LT.OR P0, PT, R3, 0x7a, !P0 ;  /* 0x0000007a0300780c */ /* 0x000fc80004701670 */
[----:B------:R4:W-:Y:S03]  /*52c0*/  @!P2 STG.E.U8 desc[UR38][R6.64+0x71], R83 ;  /* 0x000071530600a986 */ /* 0x0009e6000c101126 */
[-C--:B------:R-:W-:Y:S02]  /*52d0*/  @!P3 IMAD R3, R84, R23.reuse, RZ ;  /* 0x000000175403b224 */ /* 0x080fe400078e02ff */
[-C--:B------:R-:W-:Y:S02]  /*52e0*/  @!P1 IMAD R85, R85, R23.reuse, RZ ;  /* 0x0000001755559224 */ /* 0x080fe400078e02ff */
[-C--:B0-----:R-:W-:Y:S01]  /*52f0*/  @!P4 IMAD R9, R86, R23.reuse, RZ ;  /* 0x000000175609c224 */ /* 0x081fe200078e02ff */
[----:B------:R4:W-:Y:S01]  /*5300*/  @!P3 STG.E.U8 desc[UR38][R4.64+0x78], R3 ;  /* 0x000078030400b986 */ /* 0x0009e2000c101126 */
[----:B------:R-:W-:-:S03]  /*5310*/  @!P0 IMAD R87, R87, R23, RZ ;  /* 0x0000001757578224 */ /* 0x000fc600078e02ff */
[----:B------:R4:W-:Y:S04]  /*5320*/  @!P1 STG.E.U8 desc[UR38][R4.64+0x79], R85 ;  /* 0x0000795504009986 */ /* 0x0009e8000c101126 */
[----:B------:R4:W-:Y:S04]  /*5330*/  @!P4 STG.E.U8 desc[UR38][R6.64+0x78], R9 ;  /* 0x000078090600c986 */ /* 0x0009e8000c101126 */
[----:B------:R4:W-:Y:S02]  /*5340*/  @!P0 STG.E.U8 desc[UR38][R6.64+0x79], R87 ;  /* 0x0000795706008986 */ /* 0x0009e4000c101126 */
.L_x_162:
[----:B------:R-:W-:Y:S05]  /*5350*/  BSYNC B0 ;  /* 0x0000000000007941 */ /* 0x000fea0003800000 */
.L_x_32:
[----:B------:R-:W-:Y:S01]  /*5360*/  IADD3 R16, P0, R16, UR36, RZ ;  /* 0x0000002410107c10 */ /* 0x000fe2000ff1e0ff */
[----:B------:R-:W-:Y:S01]  /*5370*/  ULDC.64 UR4, c[0x0][0x650] ;  /* 0x0001940000047ab9 */ /* 0x000fe20000000a00 */
[----:B----4-:R-:W-:Y:S01]  /*5380*/  PRMT R3, RZ, 0x7610, R3 ;  /* 0x00007610ff037816 */ /* 0x010fe20000000003 */
[----:B------:R-:W-:Y:S01]  /*5390*/  IMAD.MOV.U32 R100, RZ, RZ, -0x1 ;  /* 0xffffffffff647424 */ /* 0x000fe200078e00ff */
[----:B------:R-:W-:Y:S01]  /*53a0*/  IADD3.X R17, R17, UR42, RZ, P0, !PT ;  /* 0x0000002a11117c10 */ /* 0x000fe200087fe4ff */
[----:B------:R-:W-:Y:S01]  /*53b0*/  IMAD.MOV.U32 R22, RZ, RZ, -0x1 ;  /* 0xffffffffff167424 */ /* 0x000fe200078e00ff */
[----:B------:R-:W-:-:S04]  /*53c0*/  ISETP.GE.U32.AND P0, PT, R16, UR4, PT ;  /* 0x0000000410007c0c */ /* 0x000fc8000bf06070 */
[----:B------:R-:W-:-:S13]  /*53d0*/  ISETP.GE.U32.AND.EX P0, PT, R17, UR5, PT, P0 ;  /* 0x0000000511007c0c */ /* 0x000fda000bf06100 */
[----:B------:R-:W-:Y:S05]  /*53e0*/  @P0 BRA `(.L_x_163) ;  /* 0x00000004004c0947 */ /* 0x000fea0003800000 */
[----:B------:R-:W2:Y:S01]  /*53f0*/  LDC.64 R10, c[0x0][0x628] ;  /* 0x00018a00ff0a7b82 */ /* 0x000ea20000000a00 */
[----:B------:R-:W4:Y:S01]  /*5400*/  S2R R12, SR_CTAID.X ;  /* 0x00000000000c7919 */ /* 0x000f220000002500 */
[----:B------:R-:W-:Y:S02]  /*5410*/  IMAD.MOV.U32 R8, RZ, RZ, R16 ;  /* 0x000000ffff087224 */ /* 0x000fe400078e0010 */
[----:B------:R-:W-:Y:S01]  /*5420*/  IMAD.MOV.U32 R9, RZ, RZ, R17 ;  /* 0x000000ffff097224 */ /* 0x000fe200078e0011 */
[----:B------:R-:W0:Y:S03]  /*5430*/  S2R R20, SR_CTAID.Y ;  /* 0x0000000000147919 */ /* 0x000e260000002600 */
[----:B------:R-:W0:Y:S08]  /*5440*/  LDC R0, c[0x0][0x630] ;  /* 0x00018c00ff007b82 */ /* 0x000e300000000800 */
[----:B------:R-:W0:Y:S01]  /*5450*/  LDC.64 R14, c[0x0][0x620] ;  /* 0x00018800ff0e7b82 */ /* 0x000e220000000a00 */
[----:B--2---:R-:W-:-:S04]  /*5460*/  ISETP.NE.U32.AND P0, PT, R10, RZ, PT ;  /* 0x000000ff0a00720c */ /* 0x004fc80003f05070 */
[----:B------:R-:W-:-:S13]  /*5470*/  ISETP.NE.AND.EX P0, PT, R11, RZ, PT, P0 ;  /* 0x000000ff0b00720c */ /* 0x000fda0003f05300 */
[----:B0---4-:R-:W-:Y:S05]  /*5480*/  @!P0 BRA `(.L_x_164) ;  /* 0x0000000000288947 */ /* 0x011fea0003800000 */
[----:B------:R-:W0:Y:S02]  /*5490*/  LDC R3, c[0x0][0x634] ;  /* 0x00018d00ff037b82 */ /* 0x000e240000000800 */
[----:B0-----:R-:W-:-:S05]  /*54a0*/  IADD3 R3, P0, R16, R3, RZ ;  /* 0x0000000310037210 */ /* 0x001fca0007f1e0ff */
[----:B------:R-:W-:-:S04]  /*54b0*/  IMAD.X R13, RZ, RZ, R17, P0 ;  /* 0x000000ffff0d7224 */ /* 0x000fc800000e0611 */
[----:B------:R-:W-:-:S04]  /*54c0*/  IMAD.WIDE.U32 R4, R13, R10, RZ ;  /* 0x0000000a0d047225 */ /* 0x000fc800078e00ff */
[----:B-1-3--:R-:W-:-:S04]  /*54d0*/  IMAD.WIDE.U32 R6, P0, R3, R11, R4 ;  /* 0x0000000b03067225 */ /* 0x00afc80007800004 */
[----:B------:R-:W-:-:S04]  /*54e0*/  IMAD.WIDE.U32 R4, R3, R10, RZ ;  /* 0x0000000a03047225 */ /* 0x000fc800078e00ff */
[----:B------:R-:W-:Y:S01]  /*54f0*/  IMAD.X R9, RZ, RZ, RZ, P0 ;  /* 0x000000ffff097224 */ /* 0x000fe200000e06ff */
[----:B------:R-:W-:Y:S01]  /*5500*/  IADD3 RZ, P0, R5, R6, RZ ;  /* 0x0000000605ff7210 */ /* 0x000fe20007f1e0ff */
[----:B------:R-:W-:-:S04]  /*5510*/  IMAD.MOV.U32 R8, RZ, RZ, R7 ;  /* 0x000000ffff087224 */ /* 0x000fc800078e0007 */
[----:B------:R-:W-:-:S08]  /*5520*/  IMAD.WIDE.U32.X R8, R13, R11, R8, P0 ;  /* 0x0000000b0d087225 */ /* 0x000fd000000e0408 */
.L_x_164:
[-CC-:B------:R-:W-:Y:S01]  /*5530*/  SHF.R.U64 R22, R8, R0.reuse, R9.reuse ;  /* 0x0000000008167219 */ /* 0x180fe20000001209 */
[----:B---3--:R-:W0:Y:S01]  /*5540*/  LDC.64 R26, c[0x0][0x640] ;  /* 0x00019000ff1a7b82 */ /* 0x008e220000000a00 */
[----:B------:R-:W-:Y:S01]  /*5550*/  SHF.R.U32.HI R0, RZ, R0, R9 ;  /* 0x00000000ff007219 */ /* 0x000fe20000011609 */
[----:B------:R-:W-:Y:S01]  /*5560*/  ULDC UR4, c[0x0][0x150] ;  /* 0x0000540000047ab9 */ /* 0x000fe20000000800 */
[----:B------:R-:W-:Y:S02]  /*5570*/  IADD3 R3, P0, RZ, -R22, RZ ;  /* 0x80000016ff037210 */ /* 0x000fe40007f1e0ff */
[----:B-1----:R-:W-:-:S03]  /*5580*/  I2FP.F32.U32 R7, R12 ;  /* 0x0000000c00077245 */ /* 0x002fc60000201000 */
[----:B------:R-:W1:Y:S01]  /*5590*/  LDC R6, c[0x0][0x618] ;  /* 0x00018600ff067b82 */ /* 0x000e620000000800 */
[----:B------:R-:W-:Y:S02]  /*55a0*/  IMAD.X R5, RZ, RZ, ~R0, P0 ;  /* 0x000000ffff057224 */ /* 0x000fe400000e0e00 */
[----:B------:R-:W-:Y:S01]  /*55b0*/  FMUL R7, R7, UR4 ;  /* 0x0000000407077c20 */ /* 0x000fe20008400000 */
[----:B------:R-:W-:Y:S01]  /*55c0*/  ULDC UR4, c[0x0][0x154] ;  /* 0x0000550000047ab9 */ /* 0x000fe20000000800 */
[-C--:B------:R-:W-:Y:S02]  /*55d0*/  IMAD R0, R5, R14.reuse, RZ ;  /* 0x0000000e05007224 */ /* 0x080fe400078e02ff */
[C---:B------:R-:W-:Y:S01]  /*55e0*/  IMAD.WIDE.U32 R4, R3.reuse, R14, R16 ;  /* 0x0000000e03047225 */ /* 0x040fe200078e0010 */
[----:B------:R-:W2:Y:S01]  /*55f0*/  LDC R8, c[0x0][0x608] ;  /* 0x00018200ff087b82 */ /* 0x000ea20000000800 */
[----:B------:R-:W3:Y:S02]  /*5600*/  F2I.U32.TRUNC.NTZ R7, R7 ;  /* 0x0000000700077305 */ /* 0x000ee4000020f000 */
[----:B------:R-:W-:Y:S01]  /*5610*/  IMAD R3, R3, R15, R0 ;  /* 0x0000000f03037224 */ /* 0x000fe200078e0200 */
[----:B------:R-:W-:-:S03]  /*5620*/  I2FP.F32.U32 R0, R20 ;  /* 0x0000001400007245 */ /* 0x000fc60000201000 */
[----:B------:R-:W-:Y:S01]  /*5630*/  IMAD.IADD R3, R5, 0x1, R3 ;  /* 0x0000000105037824 */ /* 0x000fe200078e0203 */
[----:B------:R-:W4:Y:S01]  /*5640*/  LDC R11, c[0x0][0x658] ;  /* 0x00019600ff0b7b82 */ /* 0x000f220000000800 */
[----:B0-----:R-:W-:-:S04]  /*5650*/  ISETP.NE.U32.AND P0, PT, R26, RZ, PT ;  /* 0x000000ff1a00720c */ /* 0x001fc80003f05070 */
[----:B------:R-:W-:-:S03]  /*5660*/  ISETP.NE.AND.EX P0, PT, R27, RZ, PT, P0 ;  /* 0x000000ff1b00720c */ /* 0x000fc60003f05300 */
[----:B------:R-:W0:Y:S01]  /*5670*/  LDC R9, c[0x0][0x144] ;  /* 0x00005100ff097b82 */ /* 0x000e220000000800 */
[-C--:B-1----:R-:W-:Y:S01]  /*5680*/  SHF.R.U64 R10, R4, R6.reuse, R3 ;  /* 0x00000006040a7219 */ /* 0x082fe20000001203 */
[----:B---3--:R-:W-:Y:S01]  /*5690*/  IMAD.MOV R7, RZ, RZ, -R7 ;  /* 0x000000ffff077224 */ /* 0x008fe200078e0a07 */
[----:B------:R-:W-:Y:S01]  /*56a0*/  SHF.R.U32.HI R3, RZ, R6, R3 ;  /* 0x00000006ff037219 */ /* 0x000fe20000011603 */
[----:B------:R-:W-:-:S04]  /*56b0*/  FMUL R6, R0, UR4 ;  /* 0x0000000400067c20 */ /* 0x000fc80008400000 */
[----:B------:R-:W1:Y:S01]  /*56c0*/  LDC R21, c[0x0][0x148] ;  /* 0x00005200ff157b82 */ /* 0x000e620000000800 */
[----:B------:R3:W0:Y:S01]  /*56d0*/  F2I.U32.TRUNC.NTZ R14, R6 ;  /* 0x00000006000e7305 */ /* 0x000622000020f000 */
[-CC-:B--2---:R-:W-:Y:S02]  /*56e0*/  SHF.R.U64 R13, R10, R8.reuse, R3.reuse ;  /* 0x000000080a0d7219 */ /* 0x184fe40000001203 */
[----:B------:R-:W-:-:S04]  /*56f0*/  SHF.R.U32.HI R0, RZ, R8, R3 ;  /* 0x00000008ff007219 */ /* 0x000fc80000011603 */
[----:B------:R-:W2:Y:S01]  /*5700*/  LDC R24, c[0x0][0x648] ;  /* 0x00019200ff187b82 */ /* 0x000ea20000000800 */
[-CC-:B----4-:R-:W-:Y:S02]  /*5710*/  SHF.R.U64 R15, R13, R11.reuse, R0.reuse ;  /* 0x0000000b0d0f7219 */ /* 0x190fe40000001200 */
[----:B------:R-:W-:-:S03]  /*5720*/  SHF.R.U32.HI R5, RZ, R11, R0 ;  /* 0x0000000bff057219 */ /* 0x000fc60000011600 */
[----:B------:R-:W-:Y:S02]  /*5730*/  IMAD.MOV.U32 R4, RZ, RZ, R15 ;  /* 0x000000ffff047224 */ /* 0x000fe400078e000f */
[----:B------:R-:W4:Y:S01]  /*5740*/  LDC R28, c[0x0][0x638] ;  /* 0x00018e00ff1c7b82 */ /* 0x000f220000000800 */
[----:B0-----:R-:W-:-:S07]  /*5750*/  IMAD R25, R9, R7, R12 ;  /* 0x0000000709197224 */ /* 0x001fce00078e020c */
[----:B------:R-:W0:Y:S08]  /*5760*/  LDC R29, c[0x0][0x610] ;  /* 0x00018400ff1d7b82 */ /* 0x000e300000000800 */
[----:B------:R-:W0:Y:S01]  /*5770*/  LDC R30, c[0x0][0x600] ;  /* 0x00018000ff1e7b82 */ /* 0x000e220000000800 */
[----:B-123--:R-:W-:Y:S05]  /*5780*/  @!P0 BRA `(.L_x_165) ;  /* 0x0000000000288947 */ /* 0x00efea0003800000 */
[----:B------:R-:W1:Y:S02]  /*5790*/  LDC R0, c[0x0][0x64c] ;  /* 0x00019300ff007b82 */ /* 0x000e640000000800 */
[----:B-1----:R-:W-:-:S05]  /*57a0*/  IADD3 R3, P0, R15, R0, RZ ;  /* 0x000000000f037210 */ /* 0x002fca0007f1e0ff */
        /* <DEDUP_REMOVED lines=8> */
.L_x_165:
[----:B------:R-:W-:Y:S01]  /*5830*/  ISETP.NE.AND P0, PT, R2, 0x1, PT ;  /* 0x000000010200780c */ /* 0x000fe20003f05270 */
[----:B------:R-:W-:Y:S01]  /*5840*/  IMAD.MOV R14, RZ, RZ, -R14 ;  /* 0x000000ffff0e7224 */ /* 0x000fe200078e0a0e */
[----:B------:R-:W-:Y:S02]  /*5850*/  SHF.R.U64 R0, R4, R24, R5 ;  /* 0x0000001804007219 */ /* 0x000fe40000001205 */
[----:B------:R-:W-:Y:S02]  /*5860*/  LOP3.LUT R3, R13, R96, RZ, 0xc0, !PT ;  /* 0x000000600d037212 */ /* 0x000fe400078ec0ff */
[----:B------:R-:W-:Y:S01]  /*5870*/  LOP3.LUT R10, R10, R95, RZ, 0xc0, !PT ;  /* 0x0000005f0a0a7212 */ /* 0x000fe200078ec0ff */
[----:B------:R-:W-:Y:S02]  /*5880*/  IMAD.MOV R4, RZ, RZ, -R0 ;  /* 0x000000ffff047224 */ /* 0x000fe400078e0a00 */
[----:B------:R-:W-:Y:S02]  /*5890*/  IMAD R0, R92, R0, R3 ;  /* 0x000000005c007224 */ /* 0x000fe400078e0203 */
[----:B----4-:R-:W-:-:S02]  /*58a0*/  IMAD R3, R4, R28, R15 ;  /* 0x0000001c04037224 */ /* 0x010fc400078e020f */
[----:B------:R-:W-:Y:S02]  /*58b0*/  @P0 IMAD R25, R21, R14, R20 ;  /* 0x0000000e15190224 */ /* 0x000fe400078e0214 */
[----:B0-----:R-:W-:Y:S02]  /*58c0*/  IMAD R5, R3, R30, R10 ;  /* 0x0000001e03057224 */ /* 0x001fe400078e020a */
[----:B------:R-:W-:Y:S02]  /*58d0*/  IMAD R0, R0, R29, R25 ;  /* 0x0000001d00007224 */ /* 0x000fe400078e0219 */
[----:B------:R-:W-:-:S03]  /*58e0*/  IMAD.MOV.U32 R4, RZ, RZ, 0x1 ;  /* 0x00000001ff047424 */ /* 0x000fc600078e00ff */
[----:B------:R-:W-:Y:S02]  /*58f0*/  SEL R100, R5, R0, !P0 ;  /* 0x0000000005647207 */ /* 0x000fe40004000000 */
[----:B------:R-:W-:Y:S02]  /*5900*/  PRMT R3, R4, 0x7610, R3 ;  /* 0x0000761004037816 */ /* 0x000fe40000000003 */
[----:B------:R-:W-:-:S07]  /*5910*/  SEL R0, R0, R5, !P0 ;  /* 0x0000000500007207 */ /* 0x000fce0004000000 */
.L_x_163:
[----:B------:R-:W-:Y:S01]  /*5920*/  LOP3.LUT P0, RZ, R3, 0xff, RZ, 0xc0, !PT ;  /* 0x000000ff03ff7812 */ /* 0x000fe2000780c0ff */
[----:B------:R-:W-:Y:S01]  /*5930*/  UIMAD.WIDE.U32 UR4, UR41, -0x55555555, URZ ;  /* 0xaaaaaaab290478a5 */ /* 0x000fe2000f8e003f */
[----:B------:R-:W-:-:S03]  /*5940*/  IMAD.MOV.U32 R99, RZ, RZ, R0 ;  /* 0x000000ffff637224 */ /* 0x000fc600078e0000 */
[----:B------:R-:W-:-:S04]  /*5950*/  USHF.R.U32.HI UR4, URZ, 0x1, UR5 ;  /* 0x000000013f047899 */ /* 0x000fc80008011605 */
[----:B------:R-:W-:-:S04]  /*5960*/  UIMAD UR41, UR4, -0x3, UR41 ;  /* 0xfffffffd042978a4 */ /* 0x000fc8000f8e0229 */
[----:B------:R-:W-:Y:S08]  /*5970*/  @P0 BRA `(.L_x_166) ;  /* 0xffffffb800900947 */ /* 0x000ff0000383ffff */
[----:B------:R-:W-:Y:S05]  /*5980*/  EXIT ;  /* 0x000000000000794d */ /* 0x000fea0003800000 */
.L_x_7:
        /* <DEDUP_REMOVED lines=26> */
.L_x_168:
[----:B------:R-:W0:Y:S01]  /*5b30*/  LDC.64 R28, c[0x0][0x640] ;  /* 0x00019000ff1c7b82 */ /* 0x000e220000000a00 */
[-CC-:B------:R-:W-:Y:S01]  /*5b40*/  SHF.R.U64 R22, R14, R6.reuse, R15.reuse ;  /* 0x000000060e167219 */ /* 0x180fe2000000120f */
[----:B------:R-:W-:Y:S01]  /*5b50*/  IMAD.MOV.U32 R30, RZ, RZ, 0x1 ;  /* 0x00000001ff1e7424 */ /* 0x000fe200078e00ff */
[----:B------:R-:W-:Y:S02]  /*5b60*/  SHF.R.U32.HI R6, RZ, R6, R15 ;  /* 0x00000006ff067219 */ /* 0x000fe4000001160f */
[----:B------:R-:W-:-:S03]  /*5b70*/  IADD3 R13, P0, RZ, -R22, RZ ;  /* 0x80000016ff0d7210 */ /* 0x000fc60007f1e0ff */
[----:B------:R-:W1:Y:S02]  /*5b80*/  LDC R12, c[0x0][0x618] ;  /* 0x00018600ff0c7b82 */ /* 0x000e640000000800 */
[----:B------:R-:W-:-:S04]  /*5b90*/  IMAD.X R11, RZ, RZ, ~R6, P0 ;  /* 0x000000ffff0b7224 */ /* 0x000fc800000e0e06 */
[-C--:B------:R-:W-:Y:S02]  /*5ba0*/  IMAD R6, R11, R24.reuse, RZ ;  /* 0x000000180b067224 */ /* 0x080fe400078e02ff */
[----:B------:R-:W2:Y:S01]  /*5bb0*/  LDC R14, c[0x0][0x608] ;  /* 0x00018200ff0e7b82 */ /* 0x000ea20000000800 */
[----:B------:R-:W-:-:S04]  /*5bc0*/  IMAD.WIDE.U32 R10, R13, R24, R16 ;  /* 0x000000180d0a7225 */ /* 0x000fc800078e0010 */
[----:B------:R-:W-:-:S03]  /*5bd0*/  IMAD R13, R13, R25, R6 ;  /* 0x000000190d0d7224 */ /* 0x000fc600078e0206 */
[----:B------:R-:W3:Y:S01]  /*5be0*/  LDC R27, c[0x0][0x658] ;  /* 0x00019600ff1b7b82 */ /* 0x000ee20000000800 */
[----:B------:R-:W-:Y:S01]  /*5bf0*/  IMAD.IADD R11, R11, 0x1, R13 ;  /* 0x000000010b0b7824 */ /* 0x000fe200078e020d */
[----:B0-----:R-:W-:-:S04]  /*5c00*/  ISETP.NE.U32.AND P0, PT, R28, RZ, PT ;  /* 0x000000ff1c00720c */ /* 0x001fc80003f05070 */
[----:B------:R-:W-:Y:S02]  /*5c10*/  ISETP.NE.AND.EX P0, PT, R29, RZ, PT, P0 ;  /* 0x000000ff1d00720c */ /* 0x000fe40003f05300 */
[----:B------:R-:W0:Y:S01]  /*5c20*/  LDC R20, c[0x0][0x600] ;  /* 0x00018000ff147b82 */ /* 0x000e220000000800 */
[-CC-:B-1----:R-:W-:Y:S01]  /*5c30*/  SHF.R.U64 R8, R10, R12.reuse, R11.reuse ;  /* 0x0000000c0a087219 */ /* 0x182fe2000000120b */
[----:B------:R-:W-:Y:S01]  /*5c40*/  IMAD.MOV.U32 R10, RZ, RZ, -0x1 ;  /* 0xffffffffff0a7424 */ /* 0x000fe200078e00ff */
[----:B------:R-:W-:-:S05]  /*5c50*/  SHF.R.U32.HI R11, RZ, R12, R11 ;  /* 0x0000000cff0b7219 */ /* 0x000fca000001160b */
[----:B------:R-:W1:Y:S01]  /*5c60*/  LDC R24, c[0x0][0x648] ;  /* 0x00019200ff187b82 */ /* 0x000e620000000800 */
[-CC-:B--2---:R-:W-:Y:S02]  /*5c70*/  SHF.R.U64 R21, R8, R14.reuse, R11.reuse ;  /* 0x0000000e08157219 */ /* 0x184fe4000000120b */
[----:B------:R-:W-:-:S05]  /*5c80*/  SHF.R.U32.HI R6, RZ, R14, R11 ;  /* 0x0000000eff067219 */ /* 0x000fca000001160b */
[----:B------:R-:W2:Y:S01]  /*5c90*/  LDC R26, c[0x0][0x638] ;  /* 0x00018e00ff1a7b82 */ /* 0x000ea20000000800 */
[-C--:B---3--:R-:W-:Y:S02]  /*5ca0*/  SHF.L.U32 R10, R10, R27.reuse, RZ ;  /* 0x0000001b0a0a7219 */ /* 0x088fe400000006ff */
[-CC-:B------:R-:W-:Y:S02]  /*5cb0*/  SHF.R.U64 R25, R21, R27.reuse, R6.reuse ;  /* 0x0000001b15197219 */ /* 0x180fe40000001206 */
[----:B------:R-:W-:Y:S02]  /*5cc0*/  LOP3.LUT R32, RZ, R10, RZ, 0x33, !PT ;  /* 0x0000000aff207212 */ /* 0x000fe400078e33ff */
[----:B------:R-:W-:Y:S01]  /*5cd0*/  SHF.R.U32.HI R11, RZ, R27, R6 ;  /* 0x0000001bff0b7219 */ /* 0x000fe20000011606 */
[----:B------:R-:W3:Y:S01]  /*5ce0*/  LDC R31, c[0x0][0x610] ;  /* 0x00018400ff1f7b82 */ /* 0x000ee20000000800 */
[----:B------:R-:W-:Y:S01]  /*5cf0*/  IMAD.MOV.U32 R10, RZ, RZ, R25 ;  /* 0x000000ffff0a7224 */ /* 0x000fe200078e0019 */
[----:B------:R-:W-:Y:S06]  /*5d00*/  @!P0 BRA `(.L_x_169) ;  /* 0x0000000000288947 */ /* 0x000fec0003800000 */
        /* <DEDUP_REMOVED lines=10> */
.L_x_169:
[----:B------:R-:W-:Y:S02]  /*5db0*/  ISETP.NE.AND P0, PT, R2, 0x1, PT ;  /* 0x000000010200780c */ /* 0x000fe40003f05270 */
[----:B-1----:R-:W-:Y:S01]  /*5dc0*/  SHF.R.U64 R6, R10, R24, R11 ;  /* 0x000000180a067219 */ /* 0x002fe2000000120b */
[----:B0-----:R-:W-:Y:S01]  /*5dd0*/  VIADD R11, R20, 0xffffffff ;  /* 0xffffffff140b7836 */ /* 0x001fe20000000000 */
[----:B------:R-:W-:Y:S02]  /*5de0*/  SHF.L.U32 R30, R30, R27, RZ ;  /* 0x0000001b1e1e7219 */ /* 0x000fe400000006ff */
[----:B------:R-:W-:Y:S01]  /*5df0*/  LOP3.LUT R5, R21, R32, RZ, 0xc0, !PT ;  /* 0x0000002015057212 */ /* 0x000fe200078ec0ff */
[----:B------:R-:W-:-:S04]  /*5e00*/  IMAD.MOV R10, RZ, RZ, -R6 ;  /* 0x000000ffff0a7224 */ /* 0x000fc800078e0a06 */
[----:B------:R-:W-:Y:S01]  /*5e10*/  IMAD R6, R30, R6, R5 ;  /* 0x000000061e067224 */ /* 0x000fe200078e0205 */
[----:B------:R-:W-:Y:S01]  /*5e20*/  LOP3.LUT R5, R8, R11, RZ, 0xc0, !PT ;  /* 0x0000000b08057212 */ /* 0x000fe200078ec0ff */
[----:B------:R-:W-:Y:S02]  /*5e30*/  @P0 IMAD R7, R9, R23, R4 ;  /* 0x0000001709070224 */ /* 0x000fe400078e0204 */
[----:B--2---:R-:W-:Y:S02]  /*5e40*/  IMAD R4, R10, R26, R25 ;  /* 0x0000001a0a047224 */ /* 0x004fe400078e0219 */
[----:B---3--:R-:W-:Y:S02]  /*5e50*/  IMAD R7, R6, R31, R7 ;  /* 0x0000001f06077224 */ /* 0x008fe400078e0207 */
[----:B------:R-:W-:Y:S02]  /*5e60*/  IMAD R4, R4, R20, R5 ;  /* 0x0000001404047224 */ /* 0x000fe400078e0205 */
[----:B------:R-:W-:-:S02]  /*5e70*/  IMAD.MOV.U32 R8, RZ, RZ, 0x1 ;  /* 0x00000001ff087424 */ /* 0x000fc400078e00ff */
[----:B------:R-:W-:Y:S01]  /*5e80*/  IMAD.MOV.U32 R6, RZ, RZ, R22 ;  /* 0x000000ffff067224 */ /* 0x000fe200078e0016 */
[----:B------:R-:W-:Y:S02]  /*5e90*/  SEL R20, R4, R7, !P0 ;  /* 0x0000000704147207 */ /* 0x000fe40004000000 */
[----:B------:R-:W-:-:S07]  /*5ea0*/  SEL R21, R7, R4, !P0 ;  /* 0x0000000407157207 */ /* 0x000fce0004000000 */
.L_x_167:
[----:B------:R-:W-:-:S08]  /*5eb0*/  NOP ;  /* 0x0000000000007918 */ /* 0x000fd00000000000 */
[----:B------:R-:W0:-:S00]  /*5ec0*/  USETMAXREG.DEALLOC.CTAPOOL 0x28 ;  /* 0x00000028000079c8 */ /* 0x000e0000080e0500 */
[----:B0-----:R-:W-:-:S13]  /*5ed0*/  ISETP.NE.AND P0, PT, R3, RZ, PT ;  /* 0x000000ff0300720c */ /* 0x001fda0003f05270 */
[----:B------:R-:W-:Y:S05]  /*5ee0*/  @P0 EXIT ;  /* 0x000000000000094d */ /* 0x000fea0003800000 */
[----:B------:R-:W-:Y:S01]  /*5ef0*/  LOP3.LUT P0, RZ, R8, 0xff, RZ, 0xc0, !PT ;  /* 0x000000ff08ff7812 */ /* 0x000fe2000780c0ff */
[----:B------:R-:W-:Y:S02]  /*5f00*/  IMAD.MOV.U32 R3, RZ, RZ, 0x1 ;  /* 0x00000001ff037424 */ /* 0x000fe400078e00ff */
[----:B------:R-:W-:-:S10]  /*5f10*/  IMAD.MOV.U32 R8, RZ, RZ, RZ ;  /* 0x000000ffff087224 */ /* 0x000fd400078e00ff */
[----:B------:R-:W-:Y:S05]  /*5f20*/  @!P0 BRA `(.L_x_170) ;  /* 0x0000000c00288947 */ /* 0x000fea0003800000 */
[----:B------:R-:W0:Y:S01]  /*5f30*/  LDC R3, c[0x0][0x28c] ;  /* 0x0000a300ff037b82 */ /* 0x000e220000000800 */
[----:B------:R-:W-:Y:S01]  /*5f40*/  ULDC UR5, c[0x0][0x658] ;  /* 0x0001960000057ab9 */ /* 0x000fe20000000800 */
[----:B------:R-:W-:Y:S01]  /*5f50*/  UMOV UR6, 0xffffffff ;  /* 0xffffffff00067882 */ /* 0x000fe20000000000 */
[----:B------:R-:W-:Y:S01]  /*5f60*/  BSSY B0, `(.L_x_170) ;  /* 0x00000c6000007945 */ /* 0x000fe20003800000 */
[----:B------:R-:W-:Y:S01]  /*5f70*/  USHF.L.U32 UR6, UR6, UR5, URZ ;  /* 0x0000000506067299 */ /* 0x000fe2000800063f */
[----:B------:R-:W-:Y:S01]  /*5f80*/  IMAD.MOV.U32 R12, RZ, RZ, 0x1 ;  /* 0x00000001ff0c7424 */ /* 0x000fe200078e00ff */
[----:B------:R-:W-:Y:S01]  /*5f90*/  LOP3.LUT R9, R18, 0x2, RZ, 0xfc, !PT ;  /* 0x0000000212097812 */ /* 0x000fe200078efcff */
[----:B------:R-:W-:Y:S01]  /*5fa0*/  IMAD.MOV.U32 R8, RZ, RZ, RZ ;  /* 0x000000ffff087224 */ /* 0x000fe200078e00ff */
[----:B------:R-:W1:Y:S01]  /*5fb0*/  S2UR UR8, SR_CgaCtaId ;  /* 0x00000000000879c3 */ /* 0x000e620000008800 */
[----:B------:R-:W-:Y:S01]  /*5fc0*/  ULDC UR4, c[0x0][0x600] ;  /* 0x0001800000047ab9 */ /* 0x000fe20000000800 */
[----:B------:R-:W-:Y:S01]  /*5fd0*/  UMOV UR7, 0x1 ;  /* 0x0000000100077882 */ /* 0x000fe20000000000 */
[----:B------:R-:W-:-:S02]  /*5fe0*/  UIADD3 UR14, UR4, -0x1, URZ ;  /* 0xffffffff040e7890 */ /* 0x000fc4000fffe03f */
[----:B------:R-:W-:Y:S02]  /*5ff0*/  USHF.L.U32 UR16, UR7, UR5, URZ ;  /* 0x0000000507107299 */ /* 0x000fe4000800063f */
[----:B------:R-:W-:Y:S01]  /*6000*/  ULOP3.LUT UR15, URZ, UR6, URZ, 0x33, !UPT ;  /* 0x000000063f0f7292 */ /* 0x000fe2000f8e333f */
[----:B------:R-:W-:Y:S01]  /*6010*/  ULDC.64 UR20, c[0x0][0x198] ;  /* 0x0000660000147ab9 */ /* 0x000fe20000000a00 */
[----:B0-----:R-:W-:-:S05]  /*6020*/  VIADD R3, R3, 0x7f ;  /* 0x0000007f03037836 */ /* 0x001fca0000000000 */
[----:B------:R-:W-:Y:S01]  /*6030*/  SHF.R.S32.HI R4, RZ, 0x1f, R3 ;  /* 0x0000001fff047819 */ /* 0x000fe20000011403 */
[----:B-1----:R-:W-:-:S03]  /*6040*/  IMAD.U32 R10, RZ, RZ, UR8 ;  /* 0x00000008ff0a7e24 */ /* 0x002fc6000f8e00ff */
[----:B------:R-:W-:Y:S01]  /*6050*/  LEA.HI R4, R4, R3, RZ, 0x7 ;  /* 0x0000000304047211 */ /* 0x000fe200078f38ff */
[----:B------:R-:W-:-:S03]  /*6060*/  IMAD.MOV.U32 R3, RZ, RZ, 0x1 ;  /* 0x00000001ff037424 */ /* 0x000fc600078e00ff */
[----:B------:R-:W-:Y:S02]  /*6070*/  SHF.R.S32.HI R11, RZ, 0x7, R4 ;  /* 0x00000007ff0b7819 */ /* 0x000fe40000011404 */
[----:B------:R-:W-:-:S03]  /*6080*/  LEA R13, R10, 0x100, 0xd ;  /* 0x000001000a0d7811 */ /* 0x000fc600078e68ff */
[----:B------:R-:W-:-:S07]  /*6090*/  VIADD R19, R11, 0x1 ;  /* 0x000000010b137836 */ /* 0x000fce0000000000 */
.L_x_181:
[----:B------:R-:W-:-:S03]  /*60a0*/  UMOV UR4, 0xffffffff ;  /* 0xffffffff00047882 */ /* 0x000fc60000000000 */
[----:B------:R-:W-:Y:S05]  /*60b0*/  BRA.DIV UR4, `(.L_x_171) ;  /* 0x0000000e04887947 */ /* 0x000fea000b800000 */
[----:B------:R-:W-:-:S13]  /*60c0*/  ELECT P6, URZ, PT ;  /* 0x00000000003f782f */ /* 0x000fda00038c0000 */
.L_x_191:
[----:B------:R-:W0:Y:S01]  /*60d0*/  LDC R4, c[0x0][0x28c] ;  /* 0x0000a300ff047b82 */ /* 0x000e220000000800 */
[----:B------:R-:W-:Y:S01]  /*60e0*/  BSSY B1, `(.L_x_172) ;  /* 0x000003a000017945 */ /* 0x000fe20003800000 */
[----:B0-----:R-:W-:-:S13]  /*60f0*/  ISETP.LT.OR P6, PT, R4, 0x1, !P6 ;  /* 0x000000010400780c */ /* 0x001fda00077c1670 */
[----:B------:R-:W-:Y:S05]  /*6100*/  @P6 BRA `(.L_x_173) ;  /* 0x0000000000dc6947 */ /* 0x000fea0003800000 */
[----:B------:R-:W-:Y:S02]  /*6110*/  IMAD R21, R21, 0x2, R10 ;  /* 0x0000000215157824 */ /* 0x000fe400078e020a */
[----:B------:R-:W-:Y:S02]  /*6120*/  IMAD.SHL.U32 R22, R20, 0x80, RZ ;  /* 0x0000008014167824 */ /* 0x000fe400078e00ff */
[----:B------:R-:W-:Y:S02]  /*6130*/  IMAD.MOV.U32 R24, RZ, RZ, RZ ;  /* 0x000000ffff187224 */ /* 0x000fe400078e00ff */
[----:B------:R-:W-:Y:S02]  /*6140*/  IMAD.MOV.U32 R4, RZ, RZ, R19 ;  /* 0x000000ffff047224 */ /* 0x000fe400078e0013 */
[----:B------:R-:W-:Y:S02]  /*6150*/  IMAD.MOV.U32 R5, RZ, RZ, R3 ;  /* 0x000000ffff057224 */ /* 0x000fe400078e0003 */
[----:B------:R-:W-:-:S02]  /*6160*/  IMAD.MOV.U32 R14, RZ, RZ, R8 ;  /* 0x000000ffff0e7224 */ /* 0x000fc400078e0008 */
[----:B------:R-:W-:-:S07]  /*6170*/  IMAD.SHL.U32 R21, R21, 0x40, RZ ;  /* 0x0000004015157824 */ /* 0x000fce00078e00ff */
.L_x_176:
[----:B------:R-:W0:Y:S01]  /*6180*/  S2UR UR4, SR_CgaCtaId ;  /* 0x00000000000479c3 */ /* 0x000e220000008800 */
[----:B------:R-:W-:Y:S02]  /*6190*/  MOV R7, 0x400 ;  /* 0x0000040000077802 */ /* 0x000fe40000000f00 */
[----:B------:R-:W-:-:S13]  /*61a0*/  ISETP.NE.AND P1, PT, R0, RZ, PT ;  /* 0x000000ff0000720c */ /* 0x000fda0003f25270 */
[----:B------:R-:W1:Y:S01]  /*61b0*/  @!P1 LDC R15, c[0x0][0x500] ;  /* 0x00014000ff0f9b82 */ /* 0x000e620000000800 */
[----:B0-----:R-:W-:-:S05]  /*61c0*/  IMAD.U32 R10, RZ, RZ, UR4 ;  /* 0x00000004ff0a7e24 */ /* 0x001fca000f8e00ff */
[----:B------:R-:W-:Y:S02]  /*61d0*/  LEA R23, R10, R7, 0x18 ;  /* 0x000000070a177211 */ /* 0x000fe400078ec0ff */
[----:B------:R-:W-:-:S03]  /*61e0*/  SHF.L.U32 R7, R5, 0x1f, RZ ;  /* 0x0000001f05077819 */ /* 0x000fc600000006ff */
[----:B------:R-:W-:-:S04]  /*61f0*/  IMAD R20, R14, 0x8, R23 ;  /* 0x000000080e147824 */ /* 0x000fc800078e0217 */
[----:B------:R-:W0:Y:S02]  /*6200*/  SYNCS.PHASECHK.TRANS64.TRYWAIT P0, [R20+URZ+0x18], R7 ;  /* 0x00001807140075a7 */ /* 0x000e24000800017f */
[----:B01----:R-:W-:Y:S05]  /*6210*/  @!P0 BRA `(.L_x_174) ;  /* 0x0000000c00508947 */ /* 0x003fea0003800000 */
.L_x_192:
[----:B0-----:R-:W-:Y:S01]  /*6220*/  PRMT R7, R9, 0x9910, RZ ;  /* 0x0000991009077816 */ /* 0x001fe200000000ff */
[----:B------:R0:W-:Y:S03]  /*6230*/  @!P1 SYNCS.ARRIVE.TRANS64 RZ, [R20+URZ], R15 ;  /* 0x0000000f14ff99a7 */ /* 0x0001e6000800003f */
[----:B------:R-:W-:-:S13]  /*6240*/  ISETP.NE.AND P0, PT, R7, 0x2, PT ;  /* 0x000000020700780c */ /* 0x000fda0003f05270 */
[----:B0-----:R-:W-:Y:S05]  /*6250*/  @P0 BRA `(.L_x_175) ;  /* 0x0000000000040947 */ /* 0x001fea0003800000 */
[----:B------:R-:W-:Y:S01]  /*6260*/  BPT.TRAP 0x1 ;  /* 0x000000040000795c */ /* 0x000fe20000300000 */
.L_x_175:
[C---:B------:R-:W-:Y:S01]  /*6270*/  IMAD R7, R14.reuse, 0x4000, R13 ;  /* 0x000040000e077824 */ /* 0x040fe200078e020d */
[----:B------:R-:W-:Y:S01]  /*6280*/  R2UR UR8, R23 ;  /* 0x00000000170872ca */ /* 0x000fe200000e0000 */
[----:B------:R-:W-:Y:S01]  /*6290*/  IMAD R23, R14, 0x4000, R23 ;  /* 0x000040000e177824 */ /* 0x000fe200078e0217 */
[----:B------:R-:W-:Y:S01]  /*62a0*/  R2UR UR17, R21 ;  /* 0x00000000151172ca */ /* 0x000fe200000e0000 */
[----:B------:R-:W-:Y:S01]  /*62b0*/  VIADD R4, R4, 0xffffffff ;  /* 0xffffffff04047836 */ /* 0x000fe20000000000 */
[----:B------:R-:W-:Y:S01]  /*62c0*/  R2UR UR5, R7 ;  /* 0x00000000070572ca */ /* 0x000fe200000e0000 */
[----:B------:R-:W-:Y:S01]  /*62d0*/  UIADD3 UR4, UP0, UR20, 0xf0, URZ ;  /* 0x000000f014047890 */ /* 0x000fe2000ff1e03f */
[----:B------:R-:W-:Y:S01]  /*62e0*/  R2UR UR11, R23 ;  /* 0x00000000170b72ca */ /* 0x000fe200000e0000 */
[----:B------:R-:W-:Y:S01]  /*62f0*/  UIADD3 UR22, UP1, UR20, 0x1f0, URZ ;  /* 0x000001f014167890 */ /* 0x000fe2000ff3e03f */
[----:B------:R-:W-:Y:S01]  /*6300*/  R2UR UR9, R20 ;  /* 0x00000000140972ca */ /* 0x000fe200000e0000 */
[----:B------:R-:W-:Y:S01]  /*6310*/  VIADD R14, R14, 0x1 ;  /* 0x000000010e0e7836 */ /* 0x000fe20000000000 */
[----:B------:R-:W-:Y:S01]  /*6320*/  R2UR UR10, R24 ;  /* 0x00000000180a72ca */ /* 0x000fe200000e0000 */
[----:B------:R-:W-:Y:S01]  /*6330*/  UIADD3.X UR23, URZ, UR21, URZ, UP1, !UPT ;  /* 0x000000153f177290 */ /* 0x000fe20008ffe43f */
[----:B------:R-:W-:Y:S01]  /*6340*/  R2UR UR12, R6 ;  /* 0x00000000060c72ca */ /* 0x000fe200000e0000 */
[----:B------:R-:W-:Y:S01]  /*6350*/  UMOV UR19, 0x30000 ;  /* 0x0003000000137882 */ /* 0x000fe20000000000 */
[----:B------:R-:W-:Y:S01]  /*6360*/  R2UR UR18, R22 ;  /* 0x00000000161272ca */ /* 0x000fe200000e0000 */
[----:B------:R-:W-:Y:S01]  /*6370*/  UMOV UR6, 0x0 ;  /* 0x0000000000067882 */ /* 0x000fe20000000000 */
[----:B------:R-:W-:Y:S01]  /*6380*/  ISETP.GT.AND P1, PT, R4, 0x1, PT ;  /* 0x000000010400780c */ /* 0x000fe20003f24270 */
[----:B------:R-:W-:Y:S01]  /*6390*/  UIADD3 UR8, UR8, UR5, URZ ;  /* 0x0000000508087290 */ /* 0x000fe2000fffe03f */
[----:B------:R-:W-:Y:S01]  /*63a0*/  ISETP.NE.AND P0, PT, R14, 0x3, PT ;  /* 0x000000030e00780c */ /* 0x000fe20003f05270 */
[----:B------:R-:W-:Y:S01]  /*63b0*/  UIADD3.X UR5, URZ, UR21, URZ, UP0, !UPT ;  /* 0x000000153f057290 */ /* 0x000fe200087fe43f */
[----:B------:R-:W-:Y:S01]  /*63c0*/  VIADD R24, R24, 0x80 ;  /* 0x0000008018187836 */ /* 0x000fe20000000000 */
[----:B------:R-:W-:Y:S01]  /*63d0*/  UIADD3 UR13, UR11, 0xc100, URZ ;  /* 0x0000c1000b0d7890 */ /* 0x000fe2000fffe03f */
[----:B------:R-:W-:Y:S01]  /*63e0*/  SEL R20, RZ, 0x1, P0 ;  /* 0x00000001ff147807 */ /* 0x000fe20000000000 */
[----:B------:R-:W-:Y:S01]  /*63f0*/  UMOV UR7, 0x10000000 ;  /* 0x1000000000077882 */ /* 0x000fe20000000000 */
[----:B------:R-:W-:Y:S01]  /*6400*/  UMOV UR11, UR17 ;  /* 0x00000011000b7c82 */ /* 0x000fe20008000000 */
[----:B------:R-:W-:-:S02]  /*6410*/  SEL R14, R14, RZ, P0 ;  /* 0x000000ff0e0e7207 */ /* 0x000fc40000000000 */
[----:B------:R-:W-:Y:S01]  /*6420*/  LOP3.LUT R5, R5, R20, RZ, 0x3c, !PT ;  /* 0x0000001405057212 */ /* 0x000fe200078e3cff */
[----:B------:R0:W-:Y:S02]  /*6430*/  UTMALDG.3D.MULTICAST [UR8], [UR4], UR19, desc[UR6] ;  /* 0x00000608040073b4 */ /* 0x0001e40008011813 */
[----:B0-----:R-:W-:Y:S01]  /*6440*/  UMOV UR8, UR13 ;  /* 0x0000000d00087c82 */ /* 0x001fe20008000000 */
[----:B------:R-:W-:Y:S02]  /*6450*/  UMOV UR11, UR18 ;  /* 0x00000012000b7c82 */ /* 0x000fe40008000000 */
[----:B------:R0:W-:Y:S02]  /*6460*/  UTMALDG.3D [UR8], [UR22], desc[UR6] ;  /* 0x00000608160075b4 */ /* 0x0001e40008011000 */
[----:B0-----:R-:W-:Y:S05]  /*6470*/  @P1 BRA `(.L_x_176) ;  /* 0xfffffffc00401947 */ /* 0x001fea000383ffff */
.L_x_173:
[----:B------:R-:W-:Y:S05]  /*6480*/  BSYNC B1 ;  /* 0x0000000000017941 */ /* 0x000fea0003800000 */
.L_x_172:
[----:B------:R-:W-:Y:S01]  /*6490*/  LOP3.LUT P1, RZ, R12, 0xff, RZ, 0xc0, !PT ;  /* 0x000000ff0cff7812 */ /* 0x000fe2000782c0ff */
[C---:B------:R-:W-:Y:S01]  /*64a0*/  IMAD.IADD R7, R11.reuse, 0x1, R8 ;  /* 0x000000010b077824 */ /* 0x040fe200078e0208 */
[----:B------:R-:W-:Y:S01]  /*64b0*/  ULDC.64 UR4, c[0x0][0x650] ;  /* 0x0001940000047ab9 */ /* 0x000fe20000000a00 */
[----:B------:R-:W-:Y:S01]  /*64c0*/  ISETP.GE.U32.AND P2, PT, R11, 0x3, PT ;  /* 0x000000030b00780c */ /* 0x000fe20003f46070 */
[----:B------:R-:W-:Y:S01]  /*64d0*/  BSSY B1, `(.L_x_177) ;  /* 0x000006c000017945 */ /* 0x000fe20003800000 */
[----:B------:R-:W-:Y:S01]  /*64e0*/  IMAD.MOV.U32 R21, RZ, RZ, -0x1 ;  /* 0xffffffffff157424 */ /* 0x000fe200078e00ff */
[----:B------:R-:W-:Y:S01]  /*64f0*/  ISETP.GT.U32.AND P0, PT, R7, 0x2, PT ;  /* 0x000000020700780c */ /* 0x000fe20003f04070 */
[----:B------:R-:W-:Y:S01]  /*6500*/  IMAD.MOV.U32 R20, RZ, RZ, -0x1 ;  /* 0xffffffffff147424 */ /* 0x000fe200078e00ff */
[----:B------:R-:W-:Y:S02]  /*6510*/  PRMT R12, RZ, 0x7610, R12 ;  /* 0x00007610ff0c7816 */ /* 0x000fe4000000000c */
[----:B------:R-:W-:-:S03]  /*6520*/  ISETP.LT.U32.AND P0, PT, R11, 0x3, P0 ;  /* 0x000000030b00780c */ /* 0x000fc60000701070 */
[----:B------:R-:W0:Y:S01]  /*6530*/  @P1 S2R R10, SR_CgaCtaId ;  /* 0x00000000000a1919 */ /* 0x000e220000008800 */
[----:B------:R-:W-:-:S04]  /*6540*/  @P1 MOV R5, 0x400 ;  /* 0x0000040000051802 */ /* 0x000fc80000000f00 */
[----:B0-----:R-:W-:Y:S01]  /*6550*/  @P1 LEA R6, R10, R5, 0x18 ;  /* 0x000000050a061211 */ /* 0x001fe200078ec0ff */
[----:B------:R-:W-:Y:S01]  /*6560*/  IMAD.WIDE.U32 R4, R7, -0x55555555, RZ ;  /* 0xaaaaaaab07047825 */ /* 0x000fe200078e00ff */
[----:B------:R-:W-:Y:S02]  /*6570*/  SEL R4, RZ, 0x1, !P0 ;  /* 0x00000001ff047807 */ /* 0x000fe40004000000 */
[----:B------:R0:W-:Y:S01]  /*6580*/  @P1 SYNCS.ARRIVE.TRANS64.A1T0 RZ, [R6+URZ+0x48], RZ ;  /* 0x000048ff06ff19a7 */ /* 0x0001e2000810003f */
[----:B------:R-:W-:Y:S02]  /*6590*/  IADD3 R16, P1, R16, UR36, RZ ;  /* 0x0000002410107c10 */ /* 0x000fe4000ff3e0ff */
[----:B------:R-:W-:Y:S02]  /*65a0*/  LOP3.LUT R3, R3, R4, RZ, 0x3c, !PT ;  /* 0x0000000403037212 */ /* 0x000fe400078e3cff */
[----:B------:R-:W-:Y:S02]  /*65b0*/  IADD3.X R17, R17, UR42, RZ, P1, !PT ;  /* 0x0000002a11117c10 */ /* 0x000fe40008ffe4ff */
[----:B------:R-:W-:-:S02]  /*65c0*/  ISETP.GE.U32.AND P0, PT, R16, UR4, PT ;  /* 0x0000000410007c0c */ /* 0x000fc4000bf06070 */
[----:B0-----:R-:W-:Y:S02]  /*65d0*/  SHF.R.U32.HI R6, RZ, 0x1, R5 ;  /* 0x00000001ff067819 */ /* 0x001fe40000011605 */
[----:B------:R-:W-:Y:S02]  /*65e0*/  ISETP.GE.U32.AND.EX P0, PT, R17, UR5, PT, P0 ;  /* 0x0000000511007c0c */ /* 0x000fe4000bf06100 */
[----:B------:R-:W-:Y:S01]  /*65f0*/  @P2 LOP3.LUT R3, R3, 0x1, R6, 0x78, !PT ;  /* 0x0000000103032812 */ /* 0x000fe200078e7806 */
[----:B------:R-:W-:Y:S01]  /*6600*/  IMAD R8, R6, -0x3, R7 ;  /* 0xfffffffd06087824 */ /* 0x000fe200078e0207 */
[----:B------:R-:W-:Y:S01]  /*6610*/  PRMT R4, RZ, 0x7610, R4 ;  /* 0x00007610ff047816 */ /* 0x000fe20000000004 */
[----:B------:R-:W-:-:S08]  /*6620*/  IMAD.MOV.U32 R6, RZ, RZ, -0x1 ;  /* 0xffffffffff067424 */ /* 0x000fd000078e00ff */
[----:B------:R-:W-:Y:S05]  /*6630*/  @P0 BRA `(.L_x_178) ;  /* 0x0000000400540947 */ /* 0x000fea0003800000 */
[----:B------:R-:W0:Y:S01]  /*6640*/  S2R R15, SR_CTAID.X ;  /* 0x00000000000f7919 */ /* 0x000e220000002500 */
[----:B------:R-:W-:Y:S01]  /*6650*/  ULDC.64 UR4, c[0x0][0x628] ;  /* 0x00018a0000047ab9 */ /* 0x000fe20000000a00 */
[----:B------:R-:W-:Y:S01]  /*6660*/  ULDC UR7, c[0x0][0x630] ;  /* 0x00018c0000077ab9 */ /* 0x000fe20000000800 */
[----:B------:R-:W-:Y:S01]  /*6670*/  ISETP.NE.U32.AND P0, PT, RZ, UR4, PT ;  /* 0x00000004ff007c0c */ /* 0x000fe2000bf05070 */
[----:B------:R-:W1:Y:S01]  /*6680*/  S2R R20, SR_CTAID.Y ;  /* 0x0000000000147919 */ /* 0x000e620000002600 */
[----:B------:R-:W-:Y:S01]  /*6690*/  ULDC UR8, c[0x0][0x150] ;  /* 0x0000540000087ab9 */ /* 0x000fe20000000800 */
[----:B------:R-:W-:Y:S01]  /*66a0*/  IMAD.MOV.U32 R4, RZ, RZ, R16 ;  /* 0x000000ffff047224 */ /* 0x000fe200078e0010 */
[----:B------:R-:W-:Y:S01]  /*66b0*/  ISETP.NE.AND.EX P0, PT, RZ, UR5, PT, P0 ;  /* 0x00000005ff007c0c */ /* 0x000fe2000bf05300 */
[----:B------:R-:W-:Y:S01]  /*66c0*/  IMAD.MOV.U32 R5, RZ, RZ, R17 ;  /* 0x000000ffff057224 */ /* 0x000fe200078e0011 */
[----:B0-----:R-:W-:-:S11]  /*66d0*/  I2FP.F32.U32 R22, R15 ;  /* 0x0000000f00167245 */ /* 0x001fd60000201000 */
[----:B------:R-:W-:Y:S05]  /*66e0*/  @!P0 BRA `(.L_x_179) ;  /* 0x0000000000288947 */ /* 0x000fea0003800000 */
[----:B------:R-:W-:Y:S02]  /*66f0*/  ULDC UR6, c[0x0][0x634] ;  /* 0x00018d0000067ab9 */ /* 0x000fe40000000800 */
[----:B------:R-:W-:-:S05]  /*6700*/  IADD3 R5, P0, R16, UR6, RZ ;  /* 0x0000000610057c10 */ /* 0x000fca000ff1e0ff */
[----:B------:R-:W-:-:S04]  /*6710*/  IMAD.X R21, RZ, RZ, R17, P0 ;  /* 0x000000ffff157224 */ /* 0x000fc800000e0611 */
[----:B------:R-:W-:-:S04]  /*6720*/  IMAD.WIDE.U32 R6, R21, UR4, RZ ;  /* 0x0000000415067c25 */ /* 0x000fc8000f8e00ff */
[----:B------:R-:W-:-:S04]  /*6730*/  IMAD.WIDE.U32 R6, P0, R5, UR5, R6 ;  /* 0x0000000505067c25 */ /* 0x000fc8000f800006 */
[----:B------:R-:W-:-:S04]  /*6740*/  IMAD.WIDE.U32 R4, R5, UR4, RZ ;  /* 0x0000000405047c25 */ /* 0x000fc8000f8e00ff */
[----:B------:R-:W-:Y:S01]  /*6750*/  IMAD.MOV.U32 R4, RZ, RZ, R7 ;  /* 0x000000ffff047224 */ /* 0x000fe200078e0007 */
[----:B------:R-:W-:Y:S01]  /*6760*/  IADD3 RZ, P1, R5, R6, RZ ;  /* 0x0000000605ff7210 */ /* 0x000fe20007f3e0ff */
[----:B------:R-:W-:-:S04]  /*6770*/  IMAD.X R5, RZ, RZ, RZ, P0 ;  /* 0x000000ffff057224 */ /* 0x000fc800000e06ff */
[----:B------:R-:W-:-:S08]  /*6780*/  IMAD.WIDE.U32.X R4, R21, UR5, R4, P1 ;  /* 0x0000000515047c25 */ /* 0x000fd000088e0404 */
.L_x_179:
[--C-:B------:R-:W-:Y:S01]  /*6790*/  SHF.R.U64 R14, R4, UR7, R5.reuse ;  /* 0x00000007040e7c19 */ /* 0x100fe20008001205 */
[----:B------:R-:W-:Y:S01]  /*67a0*/  FMUL R22, R22, UR8 ;  /* 0x0000000816167c20 */ /* 0x000fe20008400000 */
[----:B------:R-:W-:Y:S01]  /*67b0*/  SHF.R.U32.HI R4, RZ, UR7, R5 ;  /* 0x00000007ff047c19 */ /* 0x000fe20008011605 */
[----:B------:R-:W0:Y:S01]  /*67c0*/  LDC R6, c[0x0][0x144] ;  /* 0x00005100ff067b82 */ /* 0x000e220000000800 */
[----:B------:R-:W-:Y:S01]  /*67d0*/  IADD3 R5, P0, RZ, -R14, RZ ;  /* 0x8000000eff057210 */ /* 0x000fe20007f1e0ff */
[----:B------:R-:W-:Y:S01]  /*67e0*/  ULDC UR6, c[0x0][0x154] ;  /* 0x0000550000067ab9 */ /* 0x000fe20000000800 */
[----:B-1----:R-:W-:Y:S01]  /*67f0*/  I2FP.F32.U32 R7, R20 ;  /* 0x0000001400077245 */ /* 0x002fe20000201000 */
[----:B------:R-:W1:Y:S01]  /*6800*/  F2I.U32.TRUNC.NTZ R22, R22 ;  /* 0x0000001600167305 */ /* 0x000e62000020f000 */
[----:B------:R-:W-:Y:S01]  /*6810*/  ULDC.64 UR4, c[0x0][0x620] ;  /* 0x0001880000047ab9 */ /* 0x000fe20000000a00 */
[----:B------:R-:W-:Y:S01]  /*6820*/  IMAD.X R4, RZ, RZ, ~R4, P0 ;  /* 0x000000ffff047224 */ /* 0x000fe200000e0e04 */
[----:B------:R-:W-:Y:S01]  /*6830*/  ISETP.NE.AND P2, PT, R2, 0x1, PT ;  /* 0x000000010200780c */ /* 0x000fe20003f45270 */
[----:B------:R-:W-:Y:S01]  /*6840*/  FMUL R23, R7, UR6 ;  /* 0x0000000607177c20 */ /* 0x000fe20008400000 */
[----:B------:R-:W2:Y:S01]  /*6850*/  LDC R25, c[0x0][0x148] ;  /* 0x00005200ff197b82 */ /* 0x000ea20000000800 */
[----:B------:R-:W-:Y:S01]  /*6860*/  IMAD R4, R4, UR4, RZ ;  /* 0x0000000404047c24 */ /* 0x000fe2000f8e02ff */
[----:B------:R-:W-:-:S02]  /*6870*/  ULDC.64 UR6, c[0x0][0x640] ;  /* 0x0001900000067ab9 */ /* 0x000fc40000000a00 */
[----:B------:R-:W-:Y:S01]  /*6880*/  ISETP.NE.U32.AND P0, PT, RZ, UR6, PT ;  /* 0x00000006ff007c0c */ /* 0x000fe2000bf05070 */
[----:B------:R-:W3:Y:S01]  /*6890*/  F2I.U32.TRUNC.NTZ R23, R23 ;  /* 0x0000001700177305 */ /* 0x000ee2000020f000 */
[C---:B------:R-:W-:Y:S02]  /*68a0*/  IMAD R7, R5.reuse, UR5, R4 ;  /* 0x0000000505077c24 */ /* 0x040fe4000f8e0204 */
[----:B------:R-:W-:Y:S01]  /*68b0*/  IMAD.WIDE.U32 R4, R5, UR4, R16 ;  /* 0x0000000405047c25 */ /* 0x000fe2000f8e0010 */
[----:B------:R-:W-:Y:S01]  /*68c0*/  ULDC UR4, c[0x0][0x618] ;  /* 0x0001860000047ab9 */ /* 0x000fe20000000800 */
[----:B------:R-:W-:Y:S02]  /*68d0*/  ISETP.NE.AND.EX P0, PT, RZ, UR7, PT, P0 ;  /* 0x00000007ff007c0c */ /* 0x000fe4000bf05300 */
[----:B------:R-:W-:Y:S02]  /*68e0*/  IMAD.IADD R5, R5, 0x1, R7 ;  /* 0x0000000105057824 */ /* 0x000fe400078e0207 */
[----:B-1----:R-:W-:-:S03]  /*68f0*/  IMAD.MOV R22, RZ, RZ, -R22 ;  /* 0x000000ffff167224 */ /* 0x002fc600078e0a16 */
[----:B------:R-:W-:Y:S01]  /*6900*/  SHF.R.U64 R21, R4, UR4, R5 ;  /* 0x0000000404157c19 */ /* 0x000fe20008001205 */
[----:B0-----:R-:W-:Y:S01]  /*6910*/  IMAD R15, R6, R22, R15 ;  /* 0x00000016060f7224 */ /* 0x001fe200078e020f */
[----:B------:R-:W-:Y:S01]  /*6920*/  SHF.R.U32.HI R4, RZ, UR4, R5 ;  /* 0x00000004ff047c19 */ /* 0x000fe20008011605 */
[----:B------:R-:W-:Y:S01]  /*6930*/  ULDC UR4, c[0x0][0x608] ;  /* 0x0001820000047ab9 */ /* 0x000fe20000000800 */
[----:B---3--:R-:W-:Y:S02]  /*6940*/  IMAD.MOV R6, RZ, RZ, -R23 ;  /* 0x000000ffff067224 */ /* 0x008fe400078e0a17 */
[--C-:B------:R-:W-:Y:S02]  /*6950*/  SHF.R.U64 R22, R21, UR4, R4.reuse ;  /* 0x0000000415167c19 */ /* 0x100fe40008001204 */
[----:B------:R-:W-:Y:S01]  /*6960*/  SHF.R.U32.HI R5, RZ, UR4, R4 ;  /* 0x00000004ff057c19 */ /* 0x000fe20008011604 */
[----:B------:R-:W-:Y:S01]  /*6970*/  ULDC UR4, c[0x0][0x658] ;  /* 0x0001960000047ab9 */ /* 0x000fe20000000800 */
[----:B--2---:R-:W-:-:S02]  /*6980*/  @P2 IMAD R15, R25, R6, R20 ;  /* 0x00000006190f2224 */ /* 0x004fc400078e0214 */
[--C-:B------:R-:W-:Y:S02]  /*6990*/  SHF.R.U64 R20, R22, UR4, R5.reuse ;  /* 0x0000000416147c19 */ /* 0x100fe40008001205 */
[----:B------:R-:W-:-:S03]  /*69a0*/  SHF.R.U32.HI R23, RZ, UR4, R5 ;  /* 0x00000004ff177c19 */ /* 0x000fc60008011605 */
[----:B------:R-:W-:Y:S02]  /*69b0*/  IMAD.MOV.U32 R6, RZ, RZ, R20 ;  /* 0x000000ffff067224 */ /* 0x000fe400078e0014 */
[----:B------:R-:W-:Y:S01]  /*69c0*/  IMAD.MOV.U32 R5, RZ, RZ, R23 ;  /* 0x000000ffff057224 */ /* 0x000fe200078e0017 */
[----:B------:R-:W-:Y:S06]  /*69d0*/  @!P0 BRA `(.L_x_180) ;  /* 0x00000000002c8947 */ /* 0x000fec0003800000 */
        /* <DEDUP_REMOVED lines=9> */
[----:B------:R-:W-:-:S04]  /*6a70*/  IMAD.WIDE.U32.X R4, R23, UR7, R4, P1 ;  /* 0x0000000717047c25 */ /* 0x000fc800088e0404 */
[----:B------:R-:W-:-:S07]  /*6a80*/  IMAD.MOV.U32 R6, RZ, RZ, R4 ;  /* 0x000000ffff067224 */ /* 0x000fce00078e0004 */
.L_x_180:
[----:B------:R-:W-:Y:S01]  /*6a90*/  ULDC UR4, c[0x0][0x648] ;  /* 0x0001920000047ab9 */ /* 0x000fe20000000800 */
[----:B------:R-:W-:Y:S01]  /*6aa0*/  LOP3.LUT R4, R22, UR15, RZ, 0xc0, !PT ;  /* 0x0000000f16047c12 */ /* 0x000fe2000f8ec0ff */
[----:B------:R-:W-:Y:S01]  /*6ab0*/  ULDC UR5, c[0x0][0x610] ;  /* 0x0001840000057ab9 */ /* 0x000fe20000000800 */
[----:B------:R-:W-:Y:S01]  /*6ac0*/  SHF.R.U64 R5, R6, UR4, R5 ;  /* 0x0000000406057c19 */ /* 0x000fe20008001205 */
[----:B------:R-:W-:Y:S01]  /*6ad0*/  ULDC UR4, c[0x0][0x638] ;  /* 0x00018e0000047ab9 */ /* 0x000fe20000000800 */
[----:B------:R-:W-:-:S03]  /*6ae0*/  LOP3.LUT R21, R21, UR14, RZ, 0xc0, !PT ;  /* 0x0000000e15157c12 */ /* 0x000fc6000f8ec0ff */
[----:B------:R-:W-:Y:S02]  /*6af0*/  IMAD.MOV R7, RZ, RZ, -R5 ;  /* 0x000000ffff077224 */ /* 0x000fe400078e0a05 */
[----:B------:R-:W-:Y:S02]  /*6b00*/  IMAD R4, R5, UR16, R4 ;  /* 0x0000001005047c24 */ /* 0x000fe4000f8e0204 */
[----:B------:R-:W-:Y:S01]  /*6b10*/  IMAD R20, R7, UR4, R20 ;  /* 0x0000000407147c24 */ /* 0x000fe2000f8e0214 */
[----:B------:R-:W-:Y:S01]  /*6b20*/  ULDC UR4, c[0x0][0x600] ;  /* 0x0001800000047ab9 */ /* 0x000fe20000000800 */
[----:B------:R-:W-:Y:S02]  /*6b30*/  IMAD R15, R4, UR5, R15 ;  /* 0x00000005040f7c24 */ /* 0x000fe4000f8e020f */
[----:B------:R-:W-:Y:S02]  /*6b40*/  IMAD R6, R20, UR4, R21 ;  /* 0x0000000414067c24 */ /* 0x000fe4000f8e0215 */
[----:B------:R-:W-:-:S03]  /*6b50*/  IMAD.MOV.U32 R4, RZ, RZ, 0x1 ;  /* 0x00000001ff047424 */ /* 0x000fc600078e00ff */
[----:B------:R-:W-:Y:S02]  /*6b60*/  SEL R20, R6, R15, !P2 ;  /* 0x0000000f06147207 */ /* 0x000fe40005000000 */
[----:B------:R-:W-:Y:S01]  /*6b70*/  SEL R21, R15, R6, !P2 ;  /* 0x000000060f157207 */ /* 0x000fe20005000000 */
[----:B------:R-:W-:-:S07]  /*6b80*/  IMAD.MOV.U32 R6, RZ, RZ, R14 ;  /* 0x000000ffff067224 */ /* 0x000fce00078e000e */
.L_x_178:
[----:B------:R-:W-:Y:S05]  /*6b90*/  BSYNC B1 ;  /* 0x0000000000017941 */ /* 0x000fea0003800000 */
.L_x_177:
[----:B------:R-:W-:-:S13]  /*6ba0*/  LOP3.LUT P0, RZ, R4, 0xff, RZ, 0xc0, !PT ;  /* 0x000000ff04ff7812 */ /* 0x000fda000780c0ff */
[----:B------:R-:W-:Y:S05]  /*6bb0*/  @P0 BRA `(.L_x_181) ;  /* 0xfffffff400380947 */ /* 0x000fea000383ffff */
[----:B------:R-:W-:Y:S05]  /*6bc0*/  BSYNC B0 ;  /* 0x0000000000007941 */ /* 0x000fea0003800000 */
.L_x_170:
[----:B------:R-:W-:-:S03]  /*6bd0*/  UMOV UR4, 0xffffffff ;  /* 0xffffffff00047882 */ /* 0x000fc60000000000 */
[----:B------:R-:W-:Y:S05]  /*6be0*/  BRA.DIV UR4, `(.L_x_182) ;  /* 0x0000000204f07947 */ /* 0x000fea000b800000 */
[----:B------:R-:W-:-:S13]  /*6bf0*/  ELECT P6, URZ, PT ;  /* 0x00000000003f782f */ /* 0x000fda00038c0000 */
.L_x_195:
[----:B------:R-:W-:Y:S04]  /*6c00*/  BSSY B0, `(.L_x_183) ;  /* 0x0000022000007945 */ /* 0x000fe80003800000 */
[----:B------:R-:W-:Y:S05]  /*6c10*/  @!P6 BRA `(.L_x_184) ;  /* 0x000000000080e947 */ /* 0x000fea0003800000 */
[----:B------:R-:W-:-:S04]  /*6c20*/  LOP3.LUT R18, R18, 0x2, RZ, 0xfc, !PT ;  /* 0x0000000212127812 */ /* 0x000fc800078efcff */
[----:B------:R-:W-:-:S13]  /*6c30*/  ISETP.NE.AND P0, PT, R18, 0x3, PT ;  /* 0x000000031200780c */ /* 0x000fda0003f05270 */
[----:B------:R-:W-:Y:S05]  /*6c40*/  @!P0 BRA `(.L_x_185) ;  /* 0x0000000000048947 */ /* 0x000fea0003800000 */
[----:B------:R-:W-:Y:S01]  /*6c50*/  BPT.TRAP 0x1 ;  /* 0x000000040000795c */ /* 0x000fe20000300000 */
.L_x_185:
[----:B------:R-:W0:Y:S01]  /*6c60*/  S2R R5, SR_CgaCtaId ;  /* 0x0000000000057919 */ /* 0x000e220000008800 */
[----:B------:R-:W-:Y:S02]  /*6c70*/  MOV R0, 0x400 ;  /* 0x0000040000007802 */ /* 0x000fe40000000f00 */
[----:B------:R-:W-:Y:S02]  /*6c80*/  SHF.L.U32 R2, R3, 0x1f, RZ ;  /* 0x0000001f03027819 */ /* 0x000fe400000006ff */
[----:B0-----:R-:W-:-:S05]  /*6c90*/  LEA R5, R5, R0, 0x18 ;  /* 0x0000000005057211 */ /* 0x001fca00078ec0ff */
[----:B------:R-:W-:-:S04]  /*6ca0*/  VIADD R5, R5, 0x18 ;  /* 0x0000001805057836 */ /* 0x000fc80000000000 */
[C---:B------:R-:W-:Y:S02]  /*6cb0*/  IMAD R7, R8.reuse, 0x8, R5 ;  /* 0x0000000808077824 */ /* 0x040fe400078e0205 */
[----:B------:R-:W-:Y:S02]  /*6cc0*/  VIADD R8, R8, 0x1 ;  /* 0x0000000108087836 */ /* 0x000fe40000000000 */
[----:B------:R-:W0:Y:S03]  /*6cd0*/  SYNCS.PHASECHK.TRANS64.TRYWAIT P0, [R7+URZ], R2 ;  /* 0x00000002070075a7 */ /* 0x000e26000800017f */
[----:B------:R-:W-:-:S04]  /*6ce0*/  ISETP.NE.AND P1, PT, R8, 0x3, PT ;  /* 0x000000030800780c */ /* 0x000fc80003f25270 */
[----:B------:R-:W-:Y:S02]  /*6cf0*/  SEL R0, RZ, 0x1, P1 ;  /* 0x00000001ff007807 */ /* 0x000fe40000800000 */
[----:B------:R-:W-:Y:S02]  /*6d00*/  SEL R8, R8, RZ, P1 ;  /* 0x000000ff08087207 */ /* 0x000fe40000800000 */
[----:B------:R-:W-:-:S03]  /*6d10*/  LOP3.LUT R9, R3, R0, RZ, 0x3c, !PT ;  /* 0x0000000003097212 */ /* 0x000fc600078e3cff */
[----:B------:R-:W-:Y:S01]  /*6d20*/  IMAD R4, R8, 0x8, R5 ;  /* 0x0000000808047824 */ /* 0x000fe200078e0205 */
[----:B------:R-:W-:Y:S01]  /*6d30*/  SHF.L.U32 R3, R9, 0x1f, RZ ;  /* 0x0000001f09037819 */ /* 0x000fe200000006ff */
[----:B0-----:R-:W-:Y:S06]  /*6d40*/  @!P0 BRA `(.L_x_186) ;  /* 0x0000000000b88947 */ /* 0x001fec0003800000 */
.L_x_196:
[----:B------:R-:W1:Y:S01]  /*6d50*/  SYNCS.PHASECHK.TRANS64.TRYWAIT P0, [R4+URZ], R3 ;  /* 0x00000003040075a7 */ /* 0x000e62000800017f */
[----:B------:R-:W-:-:S05]  /*6d60*/  VIADD R0, R8, 0x1 ;  /* 0x0000000108007836 */ /* 0x000fca0000000000 */
[----:B------:R-:W-:-:S04]  /*6d70*/  ISETP.NE.AND P1, PT, R0, 0x3, PT ;  /* 0x000000030000780c */ /* 0x000fc80003f25270 */
[----:B0-----:R-:W-:Y:S02]  /*6d80*/  SEL R2, RZ, 0x1, P1 ;  /* 0x00000001ff027807 */ /* 0x001fe40000800000 */
[----:B------:R-:W-:Y:S02]  /*6d90*/  SEL R0, R0, RZ, P1 ;  /* 0x000000ff00007207 */ /* 0x000fe40000800000 */
[----:B------:R-:W-:Y:S01]  /*6da0*/  LOP3.LUT R2, R9, R2, RZ, 0x3c, !PT ;  /* 0x0000000209027212 */ /* 0x000fe200078e3cff */
[----:B-1----:R-:W-:Y:S06]  /*6db0*/  @!P0 BRA `(.L_x_187) ;  /* 0x0000000000b08947 */ /* 0x002fec0003800000 */
.L_x_197:
[----:B------:R-:W-:Y:S01]  /*6dc0*/  IMAD R5, R0, 0x8, R5 ;  /* 0x0000000800057824 */ /* 0x000fe200078e0205 */
[----:B------:R-:W-:-:S07]  /*6dd0*/  SHF.L.U32 R0, R2, 0x1f, RZ ;  /* 0x0000001f02007819 */ /* 0x000fce00000006ff */
.L_x_188:
[----:B-1----:R1:W2:Y:S02]  /*6de0*/  SYNCS.PHASECHK.TRANS64.TRYWAIT P0, [R5+URZ], R0 ;  /* 0x00000000050075a7 */ /* 0x0022a4000800017f */
[----:B--2---:R-:W-:Y:S05]  /*6df0*/  @!P0 NANOSLEEP.SYNCS 0x989680 ;  /* 0x009896800000895d */ /* 0x004fea0003900000 */
[----:B------:R-:W2:Y:S02]  /*6e00*/  @!P0 SYNCS.PHASECHK.TRANS64 P0, [R5+URZ], R0 ;  /* 0x00000000050085a7 */ /* 0x000ea4000800007f */
[----:B--2---:R-:W-:Y:S05]  /*6e10*/  @!P0 BRA `(.L_x_188) ;  /* 0xfffffffc00f08947 */ /* 0x004fea000383ffff */
.L_x_184:
[----:B------:R-:W-:Y:S05]  /*6e20*/  BSYNC B0 ;  /* 0x0000000000007941 */ /* 0x000fea0003800000 */
.L_x_183:
[----:B------:R-:W-:Y:S05]  /*6e30*/  EXIT ;  /* 0x000000000000794d */ /* 0x000fea0003800000 */
.L_x_21:
[----:B-1----:R1:W2:Y:S02]  /*6e40*/  SYNCS.PHASECHK.TRANS64.TRYWAIT P1, [R3+URZ], R0 ;  /* 0x00000000030075a7 */ /* 0x0022a4000802017f */
[----:B--2---:R-:W-:Y:S05]  /*6e50*/  @!P1 NANOSLEEP.SYNCS 0x989680 ;  /* 0x009896800000995d */ /* 0x004fea0003900000 */
[----:B------:R-:W2:Y:S02]  /*6e60*/  @!P1 SYNCS.PHASECHK.TRANS64 P1, [R3+URZ], R0 ;  /* 0x00000000030095a7 */ /* 0x000ea4000802007f */
[----:B--2---:R-:W-:Y:S05]  /*6e70*/  @!P1 BRA `(.L_x_21) ;  /* 0xfffffffc00f09947 */ /* 0x004fea000383ffff */
[----:B------:R-:W-:Y:S05]  /*6e80*/  BRA `(.L_x_20) ;  /* 0xffffffa8001c7947 */ /* 0x000fea000383ffff */
.L_x_26:
[----:B-1----:R1:W2:Y:S02]  /*6e90*/  SYNCS.PHASECHK.TRANS64.TRYWAIT P1, [R5+URZ], R4 ;  /* 0x00000004050075a7 */ /* 0x0022a4000802017f */
[----:B--2---:R-:W-:Y:S05]  /*6ea0*/  @!P1 NANOSLEEP.SYNCS 0x989680 ;  /* 0x009896800000995d */ /* 0x004fea0003900000 */
[----:B------:R-:W2:Y:S02]  /*6eb0*/  @!P1 SYNCS.PHASECHK.TRANS64 P1, [R5+URZ], R4 ;  /* 0x00000004050095a7 */ /* 0x000ea4000802007f */
[----:B--2---:R-:W-:Y:S05]  /*6ec0*/  @!P1 BRA `(.L_x_26) ;  /* 0xfffffffc00f09947 */ /* 0x004fea000383ffff */
[----:B------:R-:W-:Y:S05]  /*6ed0*/  BRA `(.L_x_25) ;  /* 0xffffffa800f87947 */ /* 0x000fea000383ffff */
.L_x_171:
[----:B------:R-:W-:Y:S01]  /*6ee0*/  BSSY B1, `(.L_x_189) ;  /* 0x0000006000017945 */ /* 0x000fe20003800000 */
[----:B------:R-:W-:-:S07]  /*6ef0*/  IMAD.MOV.U32 R15, RZ, RZ, -0x1 ;  /* 0xffffffffff0f7424 */ /* 0x000fce00078e00ff */
[----:B------:R-:W-:Y:S05]  /*6f00*/  WARPSYNC.COLLECTIVE R15, `(.L_x_190) ;  /* 0x000000000f0c7348 */ /* 0x000fea0003c00000 */
[----:B------:R-:W-:Y:S02]  /*6f10*/  ELECT P6, UR62, PT ;  /* 0x00000000003e782f */ /* 0x000fe400038c0000 */
[----:B------:R-:W-:Y:S01]  /*6f20*/  MOV R14, UR62 ;  /* 0x0000003e000e7c02 */ /* 0x000fe20008000f00 */
[----:B------:R-:W-:Y:S10]  /*6f30*/  ENDCOLLECTIVE ;  /* 0x000000000000791b */ /* 0x000ff40003800000 */
.L_x_190:
[----:B------:R-:W-:Y:S05]  /*6f40*/  BSYNC B1 ;  /* 0x0000000000017941 */ /* 0x000fea0003800000 */
.L_x_189:
[----:B------:R-:W-:Y:S05]  /*6f50*/  BRA `(.L_x_191) ;  /* 0xfffffff0005c7947 */ /* 0x000fea000383ffff */
.L_x_174:
[----:B0-----:R0:W1:Y:S02]  /*6f60*/  SYNCS.PHASECHK.TRANS64.TRYWAIT P0, [R20+URZ+0x18], R7 ;  /* 0x00001807140075a7 */ /* 0x001064000800017f */
[----:B-1----:R-:W-:Y:S05]  /*6f70*/  @!P0 NANOSLEEP.SYNCS 0x989680 ;  /* 0x009896800000895d */ /* 0x002fea0003900000 */
[----:B------:R-:W1:Y:S02]  /*6f80*/  @!P0 SYNCS.PHASECHK.TRANS64 P0, [R20+URZ+0x18], R7 ;  /* 0x00001807140085a7 */ /* 0x000e64000800007f */
[----:B-1----:R-:W-:Y:S05]  /*6f90*/  @!P0 BRA `(.L_x_174) ;  /* 0xfffffffc00f08947 */ /* 0x002fea000383ffff */
[----:B------:R-:W-:Y:S05]  /*6fa0*/  BRA `(.L_x_192) ;  /* 0xfffffff0009c7947 */ /* 0x000fea000383ffff */
.L_x_182:
[----:B------:R-:W-:Y:S01]  /*6fb0*/  BSSY B0, `(.L_x_193) ;  /* 0x0000006000007945 */ /* 0x000fe20003800000 */
[----:B------:R-:W-:-:S07]  /*6fc0*/  IMAD.MOV.U32 R15, RZ, RZ, -0x1 ;  /* 0xffffffffff0f7424 */ /* 0x000fce00078e00ff */
[----:B------:R-:W-:Y:S05]  /*6fd0*/  WARPSYNC.COLLECTIVE R15, `(.L_x_194) ;  /* 0x000000000f0c7348 */ /* 0x000fea0003c00000 */
[----:B------:R-:W-:Y:S02]  /*6fe0*/  ELECT P6, UR62, PT ;  /* 0x00000000003e782f */ /* 0x000fe400038c0000 */
[----:B------:R-:W-:Y:S01]  /*6ff0*/  MOV R14, UR62 ;  /* 0x0000003e000e7c02 */ /* 0x000fe20008000f00 */
[----:B------:R-:W-:Y:S10]  /*7000*/  ENDCOLLECTIVE ;  /* 0x000000000000791b */ /* 0x000ff40003800000 */
.L_x_194:
[----:B------:R-:W-:Y:S05]  /*7010*/  BSYNC B0 ;  /* 0x0000000000007941 */ /* 0x000fea0003800000 */
.L_x_193:
[----:B------:R-:W-:Y:S05]  /*7020*/  BRA `(.L_x_195) ;  /* 0xfffffff800f47947 */ /* 0x000fea000383ffff */
.L_x_186:
[----:B0-----:R0:W1:Y:S02]  /*7030*/  SYNCS.PHASECHK.TRANS64.TRYWAIT P0, [R7+URZ], R2 ;  /* 0x00000002070075a7 */ /* 0x001064000800017f */
[----:B-1----:R-:W-:Y:S05]  /*7040*/  @!P0 NANOSLEEP.SYNCS 0x989680 ;  /* 0x009896800000895d */ /* 0x002fea0003900000 */
[----:B------:R-:W1:Y:S02]  /*7050*/  @!P0 SYNCS.PHASECHK.TRANS64 P0, [R7+URZ], R2 ;  /* 0x00000002070085a7 */ /* 0x000e64000800007f */
[----:B-1----:R-:W-:Y:S05]  /*7060*/  @!P0 BRA `(.L_x_186) ;  /* 0xfffffffc00f08947 */ /* 0x002fea000383ffff */
[----:B------:R-:W-:Y:S05]  /*7070*/  BRA `(.L_x_196) ;  /* 0xfffffffc00347947 */ /* 0x000fea000383ffff */
.L_x_187:
[----:B0-----:R0:W1:Y:S02]  /*7080*/  SYNCS.PHASECHK.TRANS64.TRYWAIT P0, [R4+URZ], R3 ;  /* 0x00000003040075a7 */ /* 0x001064000800017f */
[----:B-1----:R-:W-:Y:S05]  /*7090*/  @!P0 NANOSLEEP.SYNCS 0x989680 ;  /* 0x009896800000895d */ /* 0x002fea0003900000 */
[----:B------:R-:W1:Y:S02]  /*70a0*/  @!P0 SYNCS.PHASECHK.TRANS64 P0, [R4+URZ], R3 ;  /* 0x00000003040085a7 */ /* 0x000e64000800007f */
[----:B-1----:R-:W-:Y:S05]  /*70b0*/  @!P0 BRA `(.L_x_187) ;  /* 0xfffffffc00f08947 */ /* 0x002fea000383ffff */
[----:B------:R-:W-:Y:S05]  /*70c0*/  BRA `(.L_x_197) ;  /* 0xfffffffc003c7947 */ /* 0x000fea000383ffff */
.L_x_198:
[----:B------:R-:W-:-:S00]  /*70d0*/  BRA `(.L_x_198) ;  /* 0xfffffffc00fc7947 */ /* 0x000fc0000383ffff */
[----:B------:R-:W-:-:S00]  /*70e0*/  NOP ;  /* 0x0000000000007918 */ /* 0x000fc00000000000 */
        /* <DEDUP_REMOVED lines=9> */
.L_x_199:


//--------------------- .nv.global.init           --------------------------
	.section	.nv.global.init,"aw",@progbits
.nv.global.init:
	.type		$str$22,@object
	.size		$str$22,($str$23 - $str$22)
$str$22:
        /*0000*/ 	.byte	0x6b, 0x5f, 0x74, 0x69, 0x6c, 0x65, 0x5f, 0x63, 0x6f, 0x75, 0x6e, 0x74, 0x20, 0x3e, 0x3d, 0x20
        /*0010*/ 	.byte	0x31, 0x00
	.type		$str$23,@object
	.size		$str$23,(__unnamed_1 - $str$23)
$str$23:
        /*0012*/ 	.byte	0x2f, 0x74, 0x6d, 0x70, 0x2f, 0x63, 0x75, 0x74, 0x6c, 0x61, 0x73, 0x73, 0x5f, 0x73, 0x77, 0x65
        /*0022*/ 	.byte	0x65, 0x70, 0x5f, 0x73, 0x72, 0x63, 0x2f, 0x69, 0x6e, 0x63, 0x6c, 0x75, 0x64, 0x65, 0x2f, 0x63
        /*0032*/ 	.byte	0x75, 0x74, 0x6c, 0x61, 0x73, 0x73, 0x2f, 0x67, 0x65, 0x6d, 0x6d, 0x2f, 0x63, 0x6f, 0x6c, 0x6c
        /*0042*/ 	.byte	0x65, 0x63, 0x74, 0x69, 0x76, 0x65, 0x2f, 0x73, 0x6d, 0x39, 0x30, 0x5f, 0x6d, 0x6d, 0x61, 0x5f
        /*0052*/ 	.byte	0x74, 0x6d, 0x61, 0x5f, 0x67, 0x6d, 0x6d, 0x61, 0x5f, 0x73, 0x73, 0x5f, 0x77, 0x61, 0x72, 0x70
        /*0062*/ 	.byte	0x73, 0x70, 0x65, 0x63, 0x69, 0x61, 0x6c, 0x69, 0x7a, 0x65, 0x64, 0x2e, 0x68, 0x70, 0x70, 0x00
	.type		__unnamed_1,@object
	.size		__unnamed_1,(.L_0 - __unnamed_1)
__unnamed_1:
        /*0072*/ 	.byte	0x76, 0x6f, 0x69, 0x64, 0x20, 0x63, 0x75, 0x74, 0x6c, 0x61, 0x73, 0x73, 0x3a, 0x3a, 0x67, 0x65
        /* <DEDUP_REMOVED lines=172> */
        /*0b42*/ 	.byte	0x74, 0x65, 0x3a, 0x3a, 0x69, 0x64, 0x65, 0x6e, 0x74, 0x69, 0x74, 0x79, 0x5d, 0x00
.L_0:


//--------------------- .nv.shared._ZN7cutlass13device_kernelINS_4gemm6kernel13GemmUniversalIN4cute5tupleIJiiiiEEENS1_10collective13CollectiveMmaINS1_34MainloopSm90TmaGmmaWarpSpecializedILi3ENS5_IJNS4_1CILi1EEENSA_ILi2EEESB_EEENS1_35KernelTmaWarpSpecializedCooperativeEEENS5_IJNSA_ILi128EEESG_SG_EEEaNS5_IJlSB_lEEEaSI_NS4_8TiledMMAINS4_8MMA_AtomIJNS4_4SM904GMMA27MMA_64x128x32_S32S8S8_SS_TNEEEENS4_6LayoutINS5_IJSC_SB_SB_EEENS5_IJSB_NSA_ILi0EEESR_EEEEENS5_IJNS4_10UnderscoreESU_SU_EEEEENS4_23SM90_TMA_LOAD_MULTICASTENS4_14ComposedLayoutINS4_7SwizzleILi3ELi4ELi3EEENS4_18smem_ptr_flag_bitsILi8EEENSP_INS5_IJNSA_ILi8EEESG_EEENS5_IJSG_SB_EEEEEEEvNS4_8identityENS4_13SM90_TMA_LOADES17_vS18_EENS_8epilogue10collective6detail29Sm90TmaWarpSpecializedAdapterINS1C_15DefaultEpilogueIaSI_SI_NS1B_6thread17LinearCombinationIaLi1EiiLNS1G_9ScaleType4KindE0ELNS_15FloatRoundStyleE2EaEENS1_15EpilogueDefaultEEEEEvvEEEEvNT_6ParamsE --------------------------
	.section	.nv.shared._ZN7cutlass13device_kernelINS_4gemm6kernel13GemmUniversalIN4cute5tupleIJiiiiEEENS1_10collective13CollectiveMmaINS1_34MainloopSm90TmaGmmaWarpSpecializedILi3ENS5_IJNS4_1CILi1EEENSA_ILi2EEESB_EEENS1_35KernelTmaWarpSpecializedCooperativeEEENS5_IJNSA_ILi128EEESG_SG_EEEaNS5_IJlSB_lEEEaSI_NS4_8TiledMMAINS4_8MMA_AtomIJNS4_4SM904GMMA27MMA_64x128x32_S32S8S8_SS_TNEEEENS4_6LayoutINS5_IJSC_SB_SB_EEENS5_IJSB_NSA_ILi0EEESR_EEEEENS5_IJNS4_10UnderscoreESU_SU_EEEEENS4_23SM90_TMA_LOAD_MULTICASTENS4_14ComposedLayoutINS4_7SwizzleILi3ELi4ELi3EEENS4_18smem_ptr_flag_bitsILi8EEENSP_INS5_IJNSA_ILi8EEESG_EEENS5_IJSG_SB_EEEEEEEvNS4_8identityENS4_13SM90_TMA_LOADES17_vS18_EENS_8epilogue10collective6detail29Sm90TmaWarpSpecializedAdapterINS1C_15DefaultEpilogueIaSI_SI_NS1B_6thread17LinearCombinationIaLi1EiiLNS1G_9ScaleType4KindE0ELNS_15FloatRoundStyleE2EaEENS1_15EpilogueDefaultEEEEEvvEEEEvNT_6ParamsE,"aw",@nobits
	.sectionflags	@""
	.align	16
	.zero		1024


//--------------------- .nv.shared.reserved.0     --------------------------
	.section	.nv.shared.reserved.0,"aw",@nobits
	.weak		__nv_reservedSMEM_offset_0_alias
	.size		__nv_reservedSMEM_offset_0_alias, 0, 0
	.other		__nv_reservedSMEM_offset_0_alias,@"STO_CUDA_RESERVED_SHARED STV_DEFAULT"
__nv_reservedSMEM_offset_0_alias:
	.zero		0


//--------------------- .nv.global                --------------------------
	.section	.nv.global,"aw",@nobits
.nv.global:
	.type		_ZN39_INTERNAL_ce55eb92_4_k_cu_d5596821_43574cute1_E,@object
	.size		_ZN39_INTERNAL_ce55eb92_4_k_cu_d5596821_43574cute1_E,(_ZN39_INTERNAL_ce55eb92_4_k_cu_d5596821_43574cuda3std3__45__cpo6cbeginE - _ZN39_INTERNAL_ce55eb92_4_k_cu_d5596821_43574cute1_E)
_ZN39_INTERNAL_ce55eb92_4_k_cu_d5596821_43574cute1_E:
	.zero		1
	.type		_ZN39_INTERNAL_ce55eb92_4_k_cu_d5596821_43574cuda3std3__45__cpo6cbeginE,@object
	.size		_ZN39_INTERNAL_ce55eb92_4_k_cu_d5596821_43574cuda3std3__45__cpo6cbeginE,(_ZN39_INTERNAL_ce55eb92_4_k_cu_d5596821_43574cuda3std3__48in_placeE - _ZN39_INTERNAL_ce55eb92_4_k_cu_d5596821_43574cuda3std3__45__cpo6cbeginE)
_ZN39_INTERNAL_ce55eb92_4_k_cu_d5596821_43574cuda3std3__45__cpo6cbeginE:
	.zero		1
	.type		_ZN39_INTERNAL_ce55eb92_4_k_cu_d5596821_43574cuda3std3__48in_placeE,@object
	.size		_ZN39_INTERNAL_ce55eb92_4_k_cu_d5596821_43574cuda3std3__48in_placeE,(_ZN39_INTERNAL_ce55eb92_4_k_cu_d5596821_43574cuda3std6ranges3__45__cpo9iter_moveE - _ZN39_INTERNAL_ce55eb92_4_k_cu_d5596821_43574cuda3std3__48in_placeE)
_ZN39_INTERNAL_ce55eb92_4_k_cu_d5596821_43574cuda3std3__48in_placeE:
	.zero		1
	.type		_ZN39_INTERNAL_ce55eb92_4_k_cu_d5596821_43574cuda3std6ranges3__45__cpo9iter_moveE,@object
	.size		_ZN39_INTERNAL_ce55eb92_4_k_cu_d5596821_43574cuda3std6ranges3__45__cpo9iter_moveE,(_ZN39_INTERNAL_ce55eb92_4_k_cu_d5596821_43574cuda3std3__45__cpo5beginE - _ZN39_INTERNAL_ce55eb92_4_k_cu_d5596821_43574cuda3std6ranges3__45__cpo9iter_moveE)
_ZN39_INTERNAL_ce55eb92_4_k_cu_d5596821_43574cuda3std6ranges3__45__cpo9iter_moveE:
	.zero		1
	.type		_ZN39_INTERNAL_ce55eb92_4_k_cu_d5596821_43574cuda3std3__45__cpo5beginE,@object
	.size		_ZN39_INTERNAL_ce55eb92_4_k_cu_d5596821_43574cuda3std3__45__cpo5beginE,(_ZN39_INTERNAL_ce55eb92_4_k_cu_d5596821_43574cuda3std3__441_GLOBAL__N__ce55eb92_4_k_cu_d5596821_43576ignoreE - _ZN39_INTERNAL_ce55eb92_4_k_cu_d5596821_43574cuda3std3__45__cpo5beginE)
_ZN39_INTERNAL_ce55eb92_4_k_cu_d5596821_43574cuda3std3__45__cpo5beginE:
	.zero		1
	.type		_ZN39_INTERNAL_ce55eb92_4_k_cu_d5596821_43574cuda3std3__441_GLOBAL__N__ce55eb92_4_k_cu_d5596821_43576ignoreE,@object
	.size		_ZN39_INTERNAL_ce55eb92_4_k_cu_d5596821_43574cuda3std3__441_GLOBAL__N__ce55eb92_4_k_cu_d5596821_43576ignoreE,(_ZN39_INTERNAL_ce55eb92_4_k_cu_d5596821_43574cute7productE - _ZN39_INTERNAL_ce55eb92_4_k_cu_d5596821_43574cuda3std3__441_GLOBAL__N__ce55eb92_4_k_cu_d5596821_43576ignoreE)
_ZN39_INTERNAL_ce55eb92_4_k_cu_d5596821_43574cuda3std3__441_GLOBAL__N__ce55eb92_4_k_cu_d5596821_43576ignoreE:
	.zero		1
	.type		_ZN39_INTERNAL_ce55eb92_4_k_cu_d5596821_43574cute7productE,@object
	.size		_ZN39_INTERNAL_ce55eb92_4_k_cu_d5596821_43574cute7productE,(_ZN39_INTERNAL_ce55eb92_4_k_cu_d5596821_43574cuda3std3__45__cpo3endE - _ZN39_INTERNAL_ce55eb92_4_k_cu_d5596821_43574cute7productE)
_ZN39_INTERNAL_ce55eb92_4_k_cu_d5596821_43574cute7productE:
	.zero		1
	.type		_ZN39_INTERNAL_ce55eb92_4_k_cu_d5596821_43574cuda3std3__45__cpo3endE,@object
	.size		_ZN39_INTERNAL_ce55eb92_4_k_cu_d5596821_43574cuda3std3__45__cpo3endE,(_ZN39_INTERNAL_ce55eb92_4_k_cu_d5596821_43574cuda3std3__419piecewise_constructE - _ZN39_INTERNAL_ce55eb92_4_k_cu_d5596821_43574cuda3std3__45__cpo3endE)
_ZN39_INTERNAL_ce55eb92_4_k_cu_d5596821_43574cuda3std3__45__cpo3endE:
	.zero		1
	.type		_ZN39_INTERNAL_ce55eb92_4_k_cu_d5596821_43574cuda3std3__419piecewise_constructE,@object
	.size		_ZN39_INTERNAL_ce55eb92_4_k_cu_d5596821_43574cuda3std3__419piecewise_constructE,(_ZN39_INTERNAL_ce55eb92_4_k_cu_d5596821_43574cuda3std3__45__cpo4cendE - _ZN39_INTERNAL_ce55eb92_4_k_cu_d5596821_43574cuda3std3__419piecewise_constructE)
_ZN39_INTERNAL_ce55eb92_4_k_cu_d5596821_43574cuda3std3__419piecewise_constructE:
	.zero		1
	.type		_ZN39_INTERNAL_ce55eb92_4_k_cu_d5596821_43574cuda3std3__45__cpo4cendE,@object
	.size		_ZN39_INTERNAL_ce55eb92_4_k_cu_d5596821_43574cuda3std3__45__cpo4cendE,(_ZN39_INTERNAL_ce55eb92_4_k_cu_d5596821_43574cuda3std6ranges3__45__cpo4swapE - _ZN39_INTERNAL_ce55eb92_4_k_cu_d5596821_43574cuda3std3__45__cpo4cendE)
_ZN39_INTERNAL_ce55eb92_4_k_cu_d5596821_43574cuda3std3__45__cpo4cendE:
	.zero		1
	.type		_ZN39_INTERNAL_ce55eb92_4_k_cu_d5596821_43574cuda3std6ranges3__45__cpo4swapE,@object
	.size		_ZN39_INTERNAL_ce55eb92_4_k_cu_d5596821_43574cuda3std6ranges3__45__cpo4swapE,(.L_8 - _ZN39_INTERNAL_ce55eb92_4_k_cu_d5596821_43574cuda3std6ranges3__45__cpo4swapE)
_ZN39_INTERNAL_ce55eb92_4_k_cu_d5596821_43574cuda3std6ranges3__45__cpo4swapE:
	.zero		1
.L_8:


//--------------------- .nv.constant0._ZN7cutlass13device_kernelINS_4gemm6kernel13GemmUniversalIN4cute5tupleIJiiiiEEENS1_10collective13CollectiveMmaINS1_34MainloopSm90TmaGmmaWarpSpecializedILi3ENS5_IJNS4_1CILi1EEENSA_ILi2EEESB_EEENS1_35KernelTmaWarpSpecializedCooperativeEEENS5_IJNSA_ILi128EEESG_SG_EEEaNS5_IJlSB_lEEEaSI_NS4_8TiledMMAINS4_8MMA_AtomIJNS4_4SM904GMMA27MMA_64x128x32_S32S8S8_SS_TNEEEENS4_6LayoutINS5_IJSC_SB_SB_EEENS5_IJSB_NSA_ILi0EEESR_EEEEENS5_IJNS4_10UnderscoreESU_SU_EEEEENS4_23SM90_TMA_LOAD_MULTICASTENS4_14ComposedLayoutINS4_7SwizzleILi3ELi4ELi3EEENS4_18smem_ptr_flag_bitsILi8EEENSP_INS5_IJNSA_ILi8EEESG_EEENS5_IJSG_SB_EEEEEEEvNS4_8identityENS4_13SM90_TMA_LOADES17_vS18_EENS_8epilogue10collective6detail29Sm90TmaWarpSpecializedAdapterINS1C_15DefaultEpilogueIaSI_SI_NS1B_6thread17LinearCombinationIaLi1EiiLNS1G_9ScaleType4KindE0ELNS_15FloatRoundStyleE2EaEENS1_15EpilogueDefaultEEEEEvvEEEEvNT_6ParamsE --------------------------
	.section	.nv.constant0._ZN7cutlass13device_kernelINS_4gemm6kernel13GemmUniversalIN4cute5tupleIJiiiiEEENS1_10collective13CollectiveMmaINS1_34MainloopSm90TmaGmmaWarpSpecializedILi3ENS5_IJNS4_1CILi1EEENSA_ILi2EEESB_EEENS1_35KernelTmaWarpSpecializedCooperativeEEENS5_IJNSA_ILi128EEESG_SG_EEEaNS5_IJlSB_lEEEaSI_NS4_8TiledMMAINS4_8MMA_AtomIJNS4_4SM904GMMA27MMA_64x128x32_S32S8S8_SS_TNEEEENS4_6LayoutINS5_IJSC_SB_SB_EEENS5_IJSB_NSA_ILi0EEESR_EEEEENS5_IJNS4_10UnderscoreESU_SU_EEEEENS4_23SM90_TMA_LOAD_MULTICASTENS4_14ComposedLayoutINS4_7SwizzleILi3ELi4ELi3EEENS4_18smem_ptr_flag_bitsILi8EEENSP_INS5_IJNSA_ILi8EEESG_EEENS5_IJSG_SB_EEEEEEEvNS4_8identityENS4_13SM90_TMA_LOADES17_vS18_EENS_8epilogue10collective6detail29Sm90TmaWarpSpecializedAdapterINS1C_15DefaultEpilogueIaSI_SI_NS1B_6thread17LinearCombinationIaLi1EiiLNS1G_9ScaleType4KindE0ELNS_15FloatRoundStyleE2EaEENS1_15EpilogueDefaultEEEEEvvEEEEvNT_6ParamsE,"a",@progbits
	.sectionflags	@""
	.align	4
.nv.constant0._ZN7cutlass13device_kernelINS_4gemm6kernel13GemmUniversalIN4cute5tupleIJiiiiEEENS1_10collective13CollectiveMmaINS1_34MainloopSm90TmaGmmaWarpSpecializedILi3ENS5_IJNS4_1CILi1EEENSA_ILi2EEESB_EEENS1_35KernelTmaWarpSpecializedCooperativeEEENS5_IJNSA_ILi128EEESG_SG_EEEaNS5_IJlSB_lEEEaSI_NS4_8TiledMMAINS4_8MMA_AtomIJNS4_4SM904GMMA27MMA_64x128x32_S32S8S8_SS_TNEEEENS4_6LayoutINS5_IJSC_SB_SB_EEENS5_IJSB_NSA_ILi0EEESR_EEEEENS5_IJNS4_10UnderscoreESU_SU_EEEEENS4_23SM90_TMA_LOAD_MULTICASTENS4_14ComposedLayoutINS4_7SwizzleILi3ELi4ELi3EEENS4_18smem_ptr_flag_bitsILi8EEENSP_INS5_IJNSA_ILi8EEESG_EEENS5_IJSG_SB_EEEEEEEvNS4_8identityENS4_13SM90_TMA_LOADES17_vS18_EENS_8epilogue10collective6detail29Sm90TmaWarpSpecializedAdapterINS1C_15DefaultEpilogueIaSI_SI_NS1B_6thread17LinearCombinationIaLi1EiiLNS1G_9ScaleType4KindE0ELNS_15FloatRoundStyleE2EaEENS1_15EpilogueDefaultEEEEEvvEEEEvNT_6ParamsE:
	.zero		1664


//--------------------- SYMBOLS --------------------------

	.type		.nv.reservedSmem.offset0,@object
	.size		.nv.reservedSmem.offset0,0x4
	.type		__assertfail,@function
